//
// Generated by NVIDIA NVVM Compiler
//
// Compiler Build ID: CL-36424714
// Cuda compilation tools, release 13.0, V13.0.88
// Based on NVVM 20.0.0
//

.version 9.0
.target sm_100
.address_size 64

	// .globl	_Z15solution2KernelPKfiiiPfmi
.extern .shared .align 16 .b8 tile[];

.visible .entry _Z15solution2KernelPKfiiiPfmi(
	.param .u64 .ptr .align 1 _Z15solution2KernelPKfiiiPfmi_param_0,
	.param .u32 _Z15solution2KernelPKfiiiPfmi_param_1,
	.param .u32 _Z15solution2KernelPKfiiiPfmi_param_2,
	.param .u32 _Z15solution2KernelPKfiiiPfmi_param_3,
	.param .u64 .ptr .align 1 _Z15solution2KernelPKfiiiPfmi_param_4,
	.param .u64 _Z15solution2KernelPKfiiiPfmi_param_5,
	.param .u32 _Z15solution2KernelPKfiiiPfmi_param_6
)
{
	.reg .pred 	%p<107>;
	.reg .b32 	%r<72>;
	.reg .b32 	%f<148>;
	.reg .b64 	%rd<72>;

	ld.param.u64 	%rd4, [_Z15solution2KernelPKfiiiPfmi_param_0];
	ld.param.u32 	%r58, [_Z15solution2KernelPKfiiiPfmi_param_1];
	ld.param.u32 	%r59, [_Z15solution2KernelPKfiiiPfmi_param_2];
	ld.param.u32 	%r60, [_Z15solution2KernelPKfiiiPfmi_param_3];
	ld.param.u64 	%rd5, [_Z15solution2KernelPKfiiiPfmi_param_4];
	ld.param.u64 	%rd3, [_Z15solution2KernelPKfiiiPfmi_param_5];
	ld.param.u32 	%r61, [_Z15solution2KernelPKfiiiPfmi_param_6];
	cvta.to.global.u64 	%rd1, %rd4;
	cvta.to.global.u64 	%rd2, %rd5;
	mov.u32 	%r62, %nctaid.x;
	mov.u32 	%r63, %ntid.x;
	mul.lo.s32 	%r1, %r62, %r63;
	mov.u32 	%r65, %tid.x;
	setp.ge.s32 	%p1, %r65, %r61;
	@%p1 bra 	$L__BB0_80;
	setp.lt.s32 	%p2, %r58, 1;
	cvt.u32.u64 	%r3, %rd3;
	cvt.rn.f32.s32 	%f1, %r58;
	@%p2 bra 	$L__BB0_78;
	and.b32  	%r4, %r58, 15;
	add.s32 	%r5, %r4, -1;
	and.b32  	%r6, %r58, 7;
	add.s32 	%r7, %r6, -1;
	and.b32  	%r8, %r58, 2147483632;
	and.b32  	%r9, %r58, 3;
	neg.s32 	%r10, %r8;
	sub.s32 	%r11, 7, %r60;
$L__BB0_3:
	setp.lt.u32 	%p4, %r58, 16;
	mul.lo.s32 	%r13, %r65, %r59;
	sub.s32 	%r14, %r13, %r60;
	mov.f32 	%f111, 0f00000000;
	mov.b32 	%r69, 0;
	@%p4 bra 	$L__BB0_38;
	add.s32 	%r66, %r11, %r13;
	mov.f32 	%f111, 0f00000000;
	mov.u32 	%r67, %r10;
$L__BB0_5:
	.pragma "nounroll";
	add.s32 	%r17, %r66, -7;
	setp.lt.s32 	%p5, %r17, 0;
	setp.ge.s32 	%p6, %r17, %r3;
	or.pred  	%p7, %p5, %p6;
	@%p7 bra 	$L__BB0_7;
	mul.wide.u32 	%rd8, %r17, 4;
	add.s64 	%rd9, %rd1, %rd8;
	ld.global.f32 	%f76, [%rd9];
	add.f32 	%f111, %f111, %f76;
$L__BB0_7:
	add.s32 	%r18, %r66, -6;
	setp.lt.s32 	%p8, %r18, 0;
	setp.ge.s32 	%p9, %r18, %r3;
	or.pred  	%p10, %p8, %p9;
	@%p10 bra 	$L__BB0_9;
	mul.wide.u32 	%rd10, %r18, 4;
	add.s64 	%rd11, %rd1, %rd10;
	ld.global.f32 	%f77, [%rd11];
	add.f32 	%f111, %f111, %f77;
$L__BB0_9:
	add.s32 	%r19, %r66, -5;
	setp.lt.s32 	%p11, %r19, 0;
	setp.ge.s32 	%p12, %r19, %r3;
	or.pred  	%p13, %p11, %p12;
	@%p13 bra 	$L__BB0_11;
	mul.wide.u32 	%rd12, %r19, 4;
	add.s64 	%rd13, %rd1, %rd12;
	ld.global.f32 	%f78, [%rd13];
	add.f32 	%f111, %f111, %f78;
$L__BB0_11:
	add.s32 	%r20, %r66, -4;
	setp.lt.s32 	%p14, %r20, 0;
	setp.ge.s32 	%p15, %r20, %r3;
	or.pred  	%p16, %p14, %p15;
	@%p16 bra 	$L__BB0_13;
	mul.wide.u32 	%rd14, %r20, 4;
	add.s64 	%rd15, %rd1, %rd14;
	ld.global.f32 	%f79, [%rd15];
	add.f32 	%f111, %f111, %f79;
$L__BB0_13:
	add.s32 	%r21, %r66, -3;
	setp.lt.s32 	%p17, %r21, 0;
	setp.ge.s32 	%p18, %r21, %r3;
	or.pred  	%p19, %p17, %p18;
	@%p19 bra 	$L__BB0_15;
	mul.wide.u32 	%rd16, %r21, 4;
	add.s64 	%rd17, %rd1, %rd16;
	ld.global.f32 	%f80, [%rd17];
	add.f32 	%f111, %f111, %f80;
$L__BB0_15:
	add.s32 	%r22, %r66, -2;
	setp.lt.s32 	%p20, %r22, 0;
	setp.ge.s32 	%p21, %r22, %r3;
	or.pred  	%p22, %p20, %p21;
	@%p22 bra 	$L__BB0_17;
	mul.wide.u32 	%rd18, %r22, 4;
	add.s64 	%rd19, %rd1, %rd18;
	ld.global.f32 	%f81, [%rd19];
	add.f32 	%f111, %f111, %f81;
$L__BB0_17:
	add.s32 	%r23, %r66, -1;
	setp.lt.s32 	%p23, %r23, 0;
	setp.ge.s32 	%p24, %r23, %r3;
	or.pred  	%p25, %p23, %p24;
	@%p25 bra 	$L__BB0_19;
	mul.wide.u32 	%rd20, %r23, 4;
	add.s64 	%rd21, %rd1, %rd20;
	ld.global.f32 	%f82, [%rd21];
	add.f32 	%f111, %f111, %f82;
$L__BB0_19:
	add.s32 	%r24, %r66, 8;
	setp.lt.s32 	%p26, %r66, 0;
	setp.ge.s32 	%p27, %r66, %r3;
	or.pred  	%p28, %p26, %p27;
	@%p28 bra 	$L__BB0_21;
	mul.wide.u32 	%rd22, %r66, 4;
	add.s64 	%rd23, %rd1, %rd22;
	ld.global.f32 	%f83, [%rd23];
	add.f32 	%f111, %f111, %f83;
$L__BB0_21:
	add.s32 	%r25, %r66, 1;
	setp.lt.s32 	%p29, %r25, 0;
	setp.ge.s32 	%p30, %r25, %r3;
	or.pred  	%p31, %p29, %p30;
	@%p31 bra 	$L__BB0_23;
	mul.wide.u32 	%rd24, %r25, 4;
	add.s64 	%rd25, %rd1, %rd24;
	ld.global.f32 	%f84, [%rd25];
	add.f32 	%f111, %f111, %f84;
$L__BB0_23:
	add.s32 	%r26, %r66, 2;
	setp.lt.s32 	%p32, %r26, 0;
	setp.ge.s32 	%p33, %r26, %r3;
	or.pred  	%p34, %p32, %p33;
	@%p34 bra 	$L__BB0_25;
	mul.wide.u32 	%rd26, %r26, 4;
	add.s64 	%rd27, %rd1, %rd26;
	ld.global.f32 	%f85, [%rd27];
	add.f32 	%f111, %f111, %f85;
$L__BB0_25:
	add.s32 	%r27, %r66, 3;
	setp.lt.s32 	%p35, %r27, 0;
	setp.ge.s32 	%p36, %r27, %r3;
	or.pred  	%p37, %p35, %p36;
	@%p37 bra 	$L__BB0_27;
	mul.wide.u32 	%rd28, %r27, 4;
	add.s64 	%rd29, %rd1, %rd28;
	ld.global.f32 	%f86, [%rd29];
	add.f32 	%f111, %f111, %f86;
$L__BB0_27:
	add.s32 	%r28, %r66, 4;
	setp.lt.s32 	%p38, %r28, 0;
	setp.ge.s32 	%p39, %r28, %r3;
	or.pred  	%p40, %p38, %p39;
	@%p40 bra 	$L__BB0_29;
	mul.wide.u32 	%rd30, %r28, 4;
	add.s64 	%rd31, %rd1, %rd30;
	ld.global.f32 	%f87, [%rd31];
	add.f32 	%f111, %f111, %f87;
$L__BB0_29:
	add.s32 	%r29, %r66, 5;
	setp.lt.s32 	%p41, %r29, 0;
	setp.ge.s32 	%p42, %r29, %r3;
	or.pred  	%p43, %p41, %p42;
	@%p43 bra 	$L__BB0_31;
	mul.wide.u32 	%rd32, %r29, 4;
	add.s64 	%rd33, %rd1, %rd32;
	ld.global.f32 	%f88, [%rd33];
	add.f32 	%f111, %f111, %f88;
$L__BB0_31:
	add.s32 	%r30, %r66, 6;
	setp.lt.s32 	%p44, %r30, 0;
	setp.ge.s32 	%p45, %r30, %r3;
	or.pred  	%p46, %p44, %p45;
	@%p46 bra 	$L__BB0_33;
	mul.wide.u32 	%rd34, %r30, 4;
	add.s64 	%rd35, %rd1, %rd34;
	ld.global.f32 	%f89, [%rd35];
	add.f32 	%f111, %f111, %f89;
$L__BB0_33:
	add.s32 	%r31, %r66, 7;
	setp.lt.s32 	%p47, %r31, 0;
	setp.ge.s32 	%p48, %r31, %r3;
	or.pred  	%p49, %p47, %p48;
	@%p49 bra 	$L__BB0_35;
	mul.wide.u32 	%rd36, %r31, 4;
	add.s64 	%rd37, %rd1, %rd36;
	ld.global.f32 	%f90, [%rd37];
	add.f32 	%f111, %f111, %f90;
$L__BB0_35:
	setp.lt.s32 	%p50, %r24, 0;
	setp.ge.s32 	%p51, %r24, %r3;
	or.pred  	%p52, %p50, %p51;
	@%p52 bra 	$L__BB0_37;
	mul.wide.u32 	%rd38, %r24, 4;
	add.s64 	%rd39, %rd1, %rd38;
	ld.global.f32 	%f91, [%rd39];
	add.f32 	%f111, %f111, %f91;
$L__BB0_37:
	add.s32 	%r67, %r67, 16;
	add.s32 	%r66, %r66, 16;
	setp.eq.s32 	%p53, %r67, 0;
	mov.u32 	%r69, %r8;
	@%p53 bra 	$L__BB0_38;
	bra.uni 	$L__BB0_5;
$L__BB0_38:
	setp.eq.s32 	%p54, %r4, 0;
	@%p54 bra 	$L__BB0_77;
	setp.lt.u32 	%p55, %r5, 7;
	@%p55 bra 	$L__BB0_57;
	add.s32 	%r36, %r69, %r14;
	setp.lt.s32 	%p56, %r36, 0;
	setp.ge.s32 	%p57, %r36, %r3;
	or.pred  	%p58, %p56, %p57;
	@%p58 bra 	$L__BB0_42;
	mul.wide.u32 	%rd40, %r36, 4;
	add.s64 	%rd41, %rd1, %rd40;
	ld.global.f32 	%f93, [%rd41];
	add.f32 	%f111, %f111, %f93;
$L__BB0_42:
	add.s32 	%r37, %r36, 1;
	setp.lt.s32 	%p59, %r37, 0;
	setp.ge.s32 	%p60, %r37, %r3;
	or.pred  	%p61, %p59, %p60;
	@%p61 bra 	$L__BB0_44;
	mul.wide.u32 	%rd42, %r37, 4;
	add.s64 	%rd43, %rd1, %rd42;
	ld.global.f32 	%f94, [%rd43];
	add.f32 	%f111, %f111, %f94;
$L__BB0_44:
	add.s32 	%r38, %r36, 2;
	setp.lt.s32 	%p62, %r38, 0;
	setp.ge.s32 	%p63, %r38, %r3;
	or.pred  	%p64, %p62, %p63;
	@%p64 bra 	$L__BB0_46;
	mul.wide.u32 	%rd44, %r38, 4;
	add.s64 	%rd45, %rd1, %rd44;
	ld.global.f32 	%f95, [%rd45];
	add.f32 	%f111, %f111, %f95;
$L__BB0_46:
	add.s32 	%r39, %r36, 3;
	setp.lt.s32 	%p65, %r39, 0;
	setp.ge.s32 	%p66, %r39, %r3;
	or.pred  	%p67, %p65, %p66;
	@%p67 bra 	$L__BB0_48;
	mul.wide.u32 	%rd46, %r39, 4;
	add.s64 	%rd47, %rd1, %rd46;
	ld.global.f32 	%f96, [%rd47];
	add.f32 	%f111, %f111, %f96;
$L__BB0_48:
	add.s32 	%r40, %r36, 4;
	setp.lt.s32 	%p68, %r40, 0;
	setp.ge.s32 	%p69, %r40, %r3;
	or.pred  	%p70, %p68, %p69;
	@%p70 bra 	$L__BB0_50;
	mul.wide.u32 	%rd48, %r40, 4;
	add.s64 	%rd49, %rd1, %rd48;
	ld.global.f32 	%f97, [%rd49];
	add.f32 	%f111, %f111, %f97;
$L__BB0_50:
	add.s32 	%r41, %r36, 5;
	setp.lt.s32 	%p71, %r41, 0;
	setp.ge.s32 	%p72, %r41, %r3;
	or.pred  	%p73, %p71, %p72;
	@%p73 bra 	$L__BB0_52;
	mul.wide.u32 	%rd50, %r41, 4;
	add.s64 	%rd51, %rd1, %rd50;
	ld.global.f32 	%f98, [%rd51];
	add.f32 	%f111, %f111, %f98;
$L__BB0_52:
	add.s32 	%r42, %r36, 6;
	setp.lt.s32 	%p74, %r42, 0;
	setp.ge.s32 	%p75, %r42, %r3;
	or.pred  	%p76, %p74, %p75;
	@%p76 bra 	$L__BB0_54;
	mul.wide.u32 	%rd52, %r42, 4;
	add.s64 	%rd53, %rd1, %rd52;
	ld.global.f32 	%f99, [%rd53];
	add.f32 	%f111, %f111, %f99;
$L__BB0_54:
	add.s32 	%r43, %r36, 7;
	setp.lt.s32 	%p77, %r43, 0;
	setp.ge.s32 	%p78, %r43, %r3;
	or.pred  	%p79, %p77, %p78;
	@%p79 bra 	$L__BB0_56;
	mul.wide.u32 	%rd54, %r43, 4;
	add.s64 	%rd55, %rd1, %rd54;
	ld.global.f32 	%f100, [%rd55];
	add.f32 	%f111, %f111, %f100;
$L__BB0_56:
	add.s32 	%r69, %r69, 8;
$L__BB0_57:
	setp.eq.s32 	%p80, %r6, 0;
	@%p80 bra 	$L__BB0_77;
	setp.lt.u32 	%p81, %r7, 3;
	@%p81 bra 	$L__BB0_68;
	add.s32 	%r46, %r69, %r14;
	setp.lt.s32 	%p82, %r46, 0;
	setp.ge.s32 	%p83, %r46, %r3;
	or.pred  	%p84, %p82, %p83;
	@%p84 bra 	$L__BB0_61;
	mul.wide.u32 	%rd56, %r46, 4;
	add.s64 	%rd57, %rd1, %rd56;
	ld.global.f32 	%f102, [%rd57];
	add.f32 	%f111, %f111, %f102;
$L__BB0_61:
	add.s32 	%r47, %r46, 1;
	setp.lt.s32 	%p85, %r47, 0;
	setp.ge.s32 	%p86, %r47, %r3;
	or.pred  	%p87, %p85, %p86;
	@%p87 bra 	$L__BB0_63;
	mul.wide.u32 	%rd58, %r47, 4;
	add.s64 	%rd59, %rd1, %rd58;
	ld.global.f32 	%f103, [%rd59];
	add.f32 	%f111, %f111, %f103;
$L__BB0_63:
	add.s32 	%r48, %r46, 2;
	setp.lt.s32 	%p88, %r48, 0;
	setp.ge.s32 	%p89, %r48, %r3;
	or.pred  	%p90, %p88, %p89;
	@%p90 bra 	$L__BB0_65;
	mul.wide.u32 	%rd60, %r48, 4;
	add.s64 	%rd61, %rd1, %rd60;
	ld.global.f32 	%f104, [%rd61];
	add.f32 	%f111, %f111, %f104;
$L__BB0_65:
	add.s32 	%r49, %r46, 3;
	setp.lt.s32 	%p91, %r49, 0;
	setp.ge.s32 	%p92, %r49, %r3;
	or.pred  	%p93, %p91, %p92;
	@%p93 bra 	$L__BB0_67;
	mul.wide.u32 	%rd62, %r49, 4;
	add.s64 	%rd63, %rd1, %rd62;
	ld.global.f32 	%f105, [%rd63];
	add.f32 	%f111, %f111, %f105;
$L__BB0_67:
	add.s32 	%r69, %r69, 4;
$L__BB0_68:
	setp.eq.s32 	%p94, %r9, 0;
	@%p94 bra 	$L__BB0_77;
	add.s32 	%r52, %r69, %r14;
	setp.lt.s32 	%p95, %r52, 0;
	setp.ge.s32 	%p96, %r52, %r3;
	or.pred  	%p97, %p95, %p96;
	@%p97 bra 	$L__BB0_71;
	mul.wide.u32 	%rd64, %r52, 4;
	add.s64 	%rd65, %rd1, %rd64;
	ld.global.f32 	%f106, [%rd65];
	add.f32 	%f111, %f111, %f106;
$L__BB0_71:
	setp.eq.s32 	%p98, %r9, 1;
	@%p98 bra 	$L__BB0_77;
	add.s32 	%r53, %r52, 1;
	setp.lt.s32 	%p99, %r53, 0;
	setp.ge.s32 	%p100, %r53, %r3;
	or.pred  	%p101, %p99, %p100;
	@%p101 bra 	$L__BB0_74;
	mul.wide.u32 	%rd66, %r53, 4;
	add.s64 	%rd67, %rd1, %rd66;
	ld.global.f32 	%f107, [%rd67];
	add.f32 	%f111, %f111, %f107;
$L__BB0_74:
	setp.eq.s32 	%p102, %r9, 2;
	@%p102 bra 	$L__BB0_77;
	add.s32 	%r54, %r52, 2;
	setp.lt.s32 	%p103, %r54, 0;
	setp.ge.s32 	%p104, %r54, %r3;
	or.pred  	%p105, %p103, %p104;
	@%p105 bra 	$L__BB0_77;
	mul.wide.u32 	%rd68, %r54, 4;
	add.s64 	%rd69, %rd1, %rd68;
	ld.global.f32 	%f108, [%rd69];
	add.f32 	%f111, %f111, %f108;
$L__BB0_77:
	div.rn.f32 	%f109, %f111, %f1;
	mul.wide.s32 	%rd70, %r65, 4;
	add.s64 	%rd71, %rd2, %rd70;
	st.global.f32 	[%rd71], %f109;
	add.s32 	%r65, %r65, %r1;
	setp.lt.s32 	%p106, %r65, %r61;
	@%p106 bra 	$L__BB0_3;
	bra.uni 	$L__BB0_80;
$L__BB0_78:
	mov.f32 	%f72, 0f00000000;
	div.rn.f32 	%f71, %f72, %f1;
$L__BB0_79:
	mul.wide.s32 	%rd6, %r65, 4;
	add.s64 	%rd7, %rd2, %rd6;
	st.global.f32 	[%rd7], %f71;
	add.s32 	%r65, %r65, %r1;
	setp.lt.s32 	%p3, %r65, %r61;
	@%p3 bra 	$L__BB0_79;
$L__BB0_80:
	ret;

}
	// .globl	_Z15solution3KernelPKfiiiPfmi
.visible .entry _Z15solution3KernelPKfiiiPfmi(
	.param .u64 .ptr .align 1 _Z15solution3KernelPKfiiiPfmi_param_0,
	.param .u32 _Z15solution3KernelPKfiiiPfmi_param_1,
	.param .u32 _Z15solution3KernelPKfiiiPfmi_param_2,
	.param .u32 _Z15solution3KernelPKfiiiPfmi_param_3,
	.param .u64 .ptr .align 1 _Z15solution3KernelPKfiiiPfmi_param_4,
	.param .u64 _Z15solution3KernelPKfiiiPfmi_param_5,
	.param .u32 _Z15solution3KernelPKfiiiPfmi_param_6
)
{
	.reg .pred 	%p<109>;
	.reg .b32 	%r<80>;
	.reg .b32 	%f<148>;
	.reg .b64 	%rd<72>;

	ld.param.u64 	%rd4, [_Z15solution3KernelPKfiiiPfmi_param_0];
	ld.param.u32 	%r60, [_Z15solution3KernelPKfiiiPfmi_param_1];
	ld.param.u32 	%r61, [_Z15solution3KernelPKfiiiPfmi_param_2];
	ld.param.u32 	%r62, [_Z15solution3KernelPKfiiiPfmi_param_3];
	ld.param.u64 	%rd5, [_Z15solution3KernelPKfiiiPfmi_param_4];
	ld.param.u64 	%rd3, [_Z15solution3KernelPKfiiiPfmi_param_5];
	ld.param.u32 	%r63, [_Z15solution3KernelPKfiiiPfmi_param_6];
	cvta.to.global.u64 	%rd1, %rd4;
	cvta.to.global.u64 	%rd2, %rd5;
	mov.u32 	%r64, %nctaid.x;
	mov.u32 	%r65, %ntid.x;
	mul.lo.s32 	%r66, %r64, %r65;
	add.s32 	%r67, %r66, %r63;
	add.s32 	%r68, %r67, -1;
	div.s32 	%r1, %r68, %r66;
	mov.u32 	%r69, %tid.x;
	mul.lo.s32 	%r2, %r1, %r69;
	setp.lt.s32 	%p1, %r1, 1;
	@%p1 bra 	$L__BB1_82;
	setp.lt.s32 	%p2, %r60, 1;
	cvt.u32.u64 	%r3, %rd3;
	cvt.rn.f32.s32 	%f1, %r60;
	@%p2 bra 	$L__BB1_79;
	and.b32  	%r4, %r60, 15;
	add.s32 	%r5, %r4, -1;
	and.b32  	%r6, %r60, 7;
	add.s32 	%r7, %r6, -1;
	and.b32  	%r8, %r60, 2147483632;
	and.b32  	%r9, %r60, 3;
	neg.s32 	%r10, %r8;
	sub.s32 	%r11, 7, %r62;
	mov.b32 	%r73, 0;
$L__BB1_3:
	add.s32 	%r13, %r73, %r2;
	setp.gt.s32 	%p5, %r13, %r63;
	@%p5 bra 	$L__BB1_82;
	setp.lt.u32 	%p6, %r60, 16;
	mul.lo.s32 	%r14, %r13, %r61;
	sub.s32 	%r15, %r14, %r62;
	mov.f32 	%f111, 0f00000000;
	mov.b32 	%r77, 0;
	@%p6 bra 	$L__BB1_39;
	add.s32 	%r74, %r11, %r14;
	mov.f32 	%f111, 0f00000000;
	mov.u32 	%r75, %r10;
$L__BB1_6:
	.pragma "nounroll";
	add.s32 	%r18, %r74, -7;
	setp.lt.s32 	%p7, %r18, 0;
	setp.ge.s32 	%p8, %r18, %r3;
	or.pred  	%p9, %p7, %p8;
	@%p9 bra 	$L__BB1_8;
	mul.wide.u32 	%rd8, %r18, 4;
	add.s64 	%rd9, %rd1, %rd8;
	ld.global.f32 	%f76, [%rd9];
	add.f32 	%f111, %f111, %f76;
$L__BB1_8:
	add.s32 	%r19, %r74, -6;
	setp.lt.s32 	%p10, %r19, 0;
	setp.ge.s32 	%p11, %r19, %r3;
	or.pred  	%p12, %p10, %p11;
	@%p12 bra 	$L__BB1_10;
	mul.wide.u32 	%rd10, %r19, 4;
	add.s64 	%rd11, %rd1, %rd10;
	ld.global.f32 	%f77, [%rd11];
	add.f32 	%f111, %f111, %f77;
$L__BB1_10:
	add.s32 	%r20, %r74, -5;
	setp.lt.s32 	%p13, %r20, 0;
	setp.ge.s32 	%p14, %r20, %r3;
	or.pred  	%p15, %p13, %p14;
	@%p15 bra 	$L__BB1_12;
	mul.wide.u32 	%rd12, %r20, 4;
	add.s64 	%rd13, %rd1, %rd12;
	ld.global.f32 	%f78, [%rd13];
	add.f32 	%f111, %f111, %f78;
$L__BB1_12:
	add.s32 	%r21, %r74, -4;
	setp.lt.s32 	%p16, %r21, 0;
	setp.ge.s32 	%p17, %r21, %r3;
	or.pred  	%p18, %p16, %p17;
	@%p18 bra 	$L__BB1_14;
	mul.wide.u32 	%rd14, %r21, 4;
	add.s64 	%rd15, %rd1, %rd14;
	ld.global.f32 	%f79, [%rd15];
	add.f32 	%f111, %f111, %f79;
$L__BB1_14:
	add.s32 	%r22, %r74, -3;
	setp.lt.s32 	%p19, %r22, 0;
	setp.ge.s32 	%p20, %r22, %r3;
	or.pred  	%p21, %p19, %p20;
	@%p21 bra 	$L__BB1_16;
	mul.wide.u32 	%rd16, %r22, 4;
	add.s64 	%rd17, %rd1, %rd16;
	ld.global.f32 	%f80, [%rd17];
	add.f32 	%f111, %f111, %f80;
$L__BB1_16:
	add.s32 	%r23, %r74, -2;
	setp.lt.s32 	%p22, %r23, 0;
	setp.ge.s32 	%p23, %r23, %r3;
	or.pred  	%p24, %p22, %p23;
	@%p24 bra 	$L__BB1_18;
	mul.wide.u32 	%rd18, %r23, 4;
	add.s64 	%rd19, %rd1, %rd18;
	ld.global.f32 	%f81, [%rd19];
	add.f32 	%f111, %f111, %f81;
$L__BB1_18:
	add.s32 	%r24, %r74, -1;
	setp.lt.s32 	%p25, %r24, 0;
	setp.ge.s32 	%p26, %r24, %r3;
	or.pred  	%p27, %p25, %p26;
	@%p27 bra 	$L__BB1_20;
	mul.wide.u32 	%rd20, %r24, 4;
	add.s64 	%rd21, %rd1, %rd20;
	ld.global.f32 	%f82, [%rd21];
	add.f32 	%f111, %f111, %f82;
$L__BB1_20:
	add.s32 	%r25, %r74, 8;
	setp.lt.s32 	%p28, %r74, 0;
	setp.ge.s32 	%p29, %r74, %r3;
	or.pred  	%p30, %p28, %p29;
	@%p30 bra 	$L__BB1_22;
	mul.wide.u32 	%rd22, %r74, 4;
	add.s64 	%rd23, %rd1, %rd22;
	ld.global.f32 	%f83, [%rd23];
	add.f32 	%f111, %f111, %f83;
$L__BB1_22:
	add.s32 	%r26, %r74, 1;
	setp.lt.s32 	%p31, %r26, 0;
	setp.ge.s32 	%p32, %r26, %r3;
	or.pred  	%p33, %p31, %p32;
	@%p33 bra 	$L__BB1_24;
	mul.wide.u32 	%rd24, %r26, 4;
	add.s64 	%rd25, %rd1, %rd24;
	ld.global.f32 	%f84, [%rd25];
	add.f32 	%f111, %f111, %f84;
$L__BB1_24:
	add.s32 	%r27, %r74, 2;
	setp.lt.s32 	%p34, %r27, 0;
	setp.ge.s32 	%p35, %r27, %r3;
	or.pred  	%p36, %p34, %p35;
	@%p36 bra 	$L__BB1_26;
	mul.wide.u32 	%rd26, %r27, 4;
	add.s64 	%rd27, %rd1, %rd26;
	ld.global.f32 	%f85, [%rd27];
	add.f32 	%f111, %f111, %f85;
$L__BB1_26:
	add.s32 	%r28, %r74, 3;
	setp.lt.s32 	%p37, %r28, 0;
	setp.ge.s32 	%p38, %r28, %r3;
	or.pred  	%p39, %p37, %p38;
	@%p39 bra 	$L__BB1_28;
	mul.wide.u32 	%rd28, %r28, 4;
	add.s64 	%rd29, %rd1, %rd28;
	ld.global.f32 	%f86, [%rd29];
	add.f32 	%f111, %f111, %f86;
$L__BB1_28:
	add.s32 	%r29, %r74, 4;
	setp.lt.s32 	%p40, %r29, 0;
	setp.ge.s32 	%p41, %r29, %r3;
	or.pred  	%p42, %p40, %p41;
	@%p42 bra 	$L__BB1_30;
	mul.wide.u32 	%rd30, %r29, 4;
	add.s64 	%rd31, %rd1, %rd30;
	ld.global.f32 	%f87, [%rd31];
	add.f32 	%f111, %f111, %f87;
$L__BB1_30:
	add.s32 	%r30, %r74, 5;
	setp.lt.s32 	%p43, %r30, 0;
	setp.ge.s32 	%p44, %r30, %r3;
	or.pred  	%p45, %p43, %p44;
	@%p45 bra 	$L__BB1_32;
	mul.wide.u32 	%rd32, %r30, 4;
	add.s64 	%rd33, %rd1, %rd32;
	ld.global.f32 	%f88, [%rd33];
	add.f32 	%f111, %f111, %f88;
$L__BB1_32:
	add.s32 	%r31, %r74, 6;
	setp.lt.s32 	%p46, %r31, 0;
	setp.ge.s32 	%p47, %r31, %r3;
	or.pred  	%p48, %p46, %p47;
	@%p48 bra 	$L__BB1_34;
	mul.wide.u32 	%rd34, %r31, 4;
	add.s64 	%rd35, %rd1, %rd34;
	ld.global.f32 	%f89, [%rd35];
	add.f32 	%f111, %f111, %f89;
$L__BB1_34:
	add.s32 	%r32, %r74, 7;
	setp.lt.s32 	%p49, %r32, 0;
	setp.ge.s32 	%p50, %r32, %r3;
	or.pred  	%p51, %p49, %p50;
	@%p51 bra 	$L__BB1_36;
	mul.wide.u32 	%rd36, %r32, 4;
	add.s64 	%rd37, %rd1, %rd36;
	ld.global.f32 	%f90, [%rd37];
	add.f32 	%f111, %f111, %f90;
$L__BB1_36:
	setp.lt.s32 	%p52, %r25, 0;
	setp.ge.s32 	%p53, %r25, %r3;
	or.pred  	%p54, %p52, %p53;
	@%p54 bra 	$L__BB1_38;
	mul.wide.u32 	%rd38, %r25, 4;
	add.s64 	%rd39, %rd1, %rd38;
	ld.global.f32 	%f91, [%rd39];
	add.f32 	%f111, %f111, %f91;
$L__BB1_38:
	add.s32 	%r75, %r75, 16;
	add.s32 	%r74, %r74, 16;
	setp.eq.s32 	%p55, %r75, 0;
	mov.u32 	%r77, %r8;
	@%p55 bra 	$L__BB1_39;
	bra.uni 	$L__BB1_6;
$L__BB1_39:
	setp.eq.s32 	%p56, %r4, 0;
	@%p56 bra 	$L__BB1_78;
	setp.lt.u32 	%p57, %r5, 7;
	@%p57 bra 	$L__BB1_58;
	add.s32 	%r37, %r77, %r15;
	setp.lt.s32 	%p58, %r37, 0;
	setp.ge.s32 	%p59, %r37, %r3;
	or.pred  	%p60, %p58, %p59;
	@%p60 bra 	$L__BB1_43;
	mul.wide.u32 	%rd40, %r37, 4;
	add.s64 	%rd41, %rd1, %rd40;
	ld.global.f32 	%f93, [%rd41];
	add.f32 	%f111, %f111, %f93;
$L__BB1_43:
	add.s32 	%r38, %r37, 1;
	setp.lt.s32 	%p61, %r38, 0;
	setp.ge.s32 	%p62, %r38, %r3;
	or.pred  	%p63, %p61, %p62;
	@%p63 bra 	$L__BB1_45;
	mul.wide.u32 	%rd42, %r38, 4;
	add.s64 	%rd43, %rd1, %rd42;
	ld.global.f32 	%f94, [%rd43];
	add.f32 	%f111, %f111, %f94;
$L__BB1_45:
	add.s32 	%r39, %r37, 2;
	setp.lt.s32 	%p64, %r39, 0;
	setp.ge.s32 	%p65, %r39, %r3;
	or.pred  	%p66, %p64, %p65;
	@%p66 bra 	$L__BB1_47;
	mul.wide.u32 	%rd44, %r39, 4;
	add.s64 	%rd45, %rd1, %rd44;
	ld.global.f32 	%f95, [%rd45];
	add.f32 	%f111, %f111, %f95;
$L__BB1_47:
	add.s32 	%r40, %r37, 3;
	setp.lt.s32 	%p67, %r40, 0;
	setp.ge.s32 	%p68, %r40, %r3;
	or.pred  	%p69, %p67, %p68;
	@%p69 bra 	$L__BB1_49;
	mul.wide.u32 	%rd46, %r40, 4;
	add.s64 	%rd47, %rd1, %rd46;
	ld.global.f32 	%f96, [%rd47];
	add.f32 	%f111, %f111, %f96;
$L__BB1_49:
	add.s32 	%r41, %r37, 4;
	setp.lt.s32 	%p70, %r41, 0;
	setp.ge.s32 	%p71, %r41, %r3;
	or.pred  	%p72, %p70, %p71;
	@%p72 bra 	$L__BB1_51;
	mul.wide.u32 	%rd48, %r41, 4;
	add.s64 	%rd49, %rd1, %rd48;
	ld.global.f32 	%f97, [%rd49];
	add.f32 	%f111, %f111, %f97;
$L__BB1_51:
	add.s32 	%r42, %r37, 5;
	setp.lt.s32 	%p73, %r42, 0;
	setp.ge.s32 	%p74, %r42, %r3;
	or.pred  	%p75, %p73, %p74;
	@%p75 bra 	$L__BB1_53;
	mul.wide.u32 	%rd50, %r42, 4;
	add.s64 	%rd51, %rd1, %rd50;
	ld.global.f32 	%f98, [%rd51];
	add.f32 	%f111, %f111, %f98;
$L__BB1_53:
	add.s32 	%r43, %r37, 6;
	setp.lt.s32 	%p76, %r43, 0;
	setp.ge.s32 	%p77, %r43, %r3;
	or.pred  	%p78, %p76, %p77;
	@%p78 bra 	$L__BB1_55;
	mul.wide.u32 	%rd52, %r43, 4;
	add.s64 	%rd53, %rd1, %rd52;
	ld.global.f32 	%f99, [%rd53];
	add.f32 	%f111, %f111, %f99;
$L__BB1_55:
	add.s32 	%r44, %r37, 7;
	setp.lt.s32 	%p79, %r44, 0;
	setp.ge.s32 	%p80, %r44, %r3;
	or.pred  	%p81, %p79, %p80;
	@%p81 bra 	$L__BB1_57;
	mul.wide.u32 	%rd54, %r44, 4;
	add.s64 	%rd55, %rd1, %rd54;
	ld.global.f32 	%f100, [%rd55];
	add.f32 	%f111, %f111, %f100;
$L__BB1_57:
	add.s32 	%r77, %r77, 8;
$L__BB1_58:
	setp.eq.s32 	%p82, %r6, 0;
	@%p82 bra 	$L__BB1_78;
	setp.lt.u32 	%p83, %r7, 3;
	@%p83 bra 	$L__BB1_69;
	add.s32 	%r47, %r77, %r15;
	setp.lt.s32 	%p84, %r47, 0;
	setp.ge.s32 	%p85, %r47, %r3;
	or.pred  	%p86, %p84, %p85;
	@%p86 bra 	$L__BB1_62;
	mul.wide.u32 	%rd56, %r47, 4;
	add.s64 	%rd57, %rd1, %rd56;
	ld.global.f32 	%f102, [%rd57];
	add.f32 	%f111, %f111, %f102;
$L__BB1_62:
	add.s32 	%r48, %r47, 1;
	setp.lt.s32 	%p87, %r48, 0;
	setp.ge.s32 	%p88, %r48, %r3;
	or.pred  	%p89, %p87, %p88;
	@%p89 bra 	$L__BB1_64;
	mul.wide.u32 	%rd58, %r48, 4;
	add.s64 	%rd59, %rd1, %rd58;
	ld.global.f32 	%f103, [%rd59];
	add.f32 	%f111, %f111, %f103;
$L__BB1_64:
	add.s32 	%r49, %r47, 2;
	setp.lt.s32 	%p90, %r49, 0;
	setp.ge.s32 	%p91, %r49, %r3;
	or.pred  	%p92, %p90, %p91;
	@%p92 bra 	$L__BB1_66;
	mul.wide.u32 	%rd60, %r49, 4;
	add.s64 	%rd61, %rd1, %rd60;
	ld.global.f32 	%f104, [%rd61];
	add.f32 	%f111, %f111, %f104;
$L__BB1_66:
	add.s32 	%r50, %r47, 3;
	setp.lt.s32 	%p93, %r50, 0;
	setp.ge.s32 	%p94, %r50, %r3;
	or.pred  	%p95, %p93, %p94;
	@%p95 bra 	$L__BB1_68;
	mul.wide.u32 	%rd62, %r50, 4;
	add.s64 	%rd63, %rd1, %rd62;
	ld.global.f32 	%f105, [%rd63];
	add.f32 	%f111, %f111, %f105;
$L__BB1_68:
	add.s32 	%r77, %r77, 4;
$L__BB1_69:
	setp.eq.s32 	%p96, %r9, 0;
	@%p96 bra 	$L__BB1_78;
	add.s32 	%r53, %r77, %r15;
	setp.lt.s32 	%p97, %r53, 0;
	setp.ge.s32 	%p98, %r53, %r3;
	or.pred  	%p99, %p97, %p98;
	@%p99 bra 	$L__BB1_72;
	mul.wide.u32 	%rd64, %r53, 4;
	add.s64 	%rd65, %rd1, %rd64;
	ld.global.f32 	%f106, [%rd65];
	add.f32 	%f111, %f111, %f106;
$L__BB1_72:
	setp.eq.s32 	%p100, %r9, 1;
	@%p100 bra 	$L__BB1_78;
	add.s32 	%r54, %r53, 1;
	setp.lt.s32 	%p101, %r54, 0;
	setp.ge.s32 	%p102, %r54, %r3;
	or.pred  	%p103, %p101, %p102;
	@%p103 bra 	$L__BB1_75;
	mul.wide.u32 	%rd66, %r54, 4;
	add.s64 	%rd67, %rd1, %rd66;
	ld.global.f32 	%f107, [%rd67];
	add.f32 	%f111, %f111, %f107;
$L__BB1_75:
	setp.eq.s32 	%p104, %r9, 2;
	@%p104 bra 	$L__BB1_78;
	add.s32 	%r55, %r53, 2;
	setp.lt.s32 	%p105, %r55, 0;
	setp.ge.s32 	%p106, %r55, %r3;
	or.pred  	%p107, %p105, %p106;
	@%p107 bra 	$L__BB1_78;
	mul.wide.u32 	%rd68, %r55, 4;
	add.s64 	%rd69, %rd1, %rd68;
	ld.global.f32 	%f108, [%rd69];
	add.f32 	%f111, %f111, %f108;
$L__BB1_78:
	div.rn.f32 	%f109, %f111, %f1;
	mul.wide.s32 	%rd70, %r13, 4;
	add.s64 	%rd71, %rd2, %rd70;
	st.global.f32 	[%rd71], %f109;
	add.s32 	%r73, %r73, 1;
	setp.eq.s32 	%p108, %r73, %r1;
	@%p108 bra 	$L__BB1_82;
	bra.uni 	$L__BB1_3;
$L__BB1_79:
	mov.f32 	%f72, 0f00000000;
	div.rn.f32 	%f71, %f72, %f1;
	mov.b32 	%r79, 0;
$L__BB1_80:
	add.s32 	%r58, %r79, %r2;
	setp.gt.s32 	%p3, %r58, %r63;
	@%p3 bra 	$L__BB1_82;
	mul.wide.s32 	%rd6, %r58, 4;
	add.s64 	%rd7, %rd2, %rd6;
	st.global.f32 	[%rd7], %f71;
	add.s32 	%r79, %r79, 1;
	setp.ne.s32 	%p4, %r79, %r1;
	@%p4 bra 	$L__BB1_80;
$L__BB1_82:
	ret;

}
	// .globl	_Z15solution4KernelPKfiiiPfmi
.visible .entry _Z15solution4KernelPKfiiiPfmi(
	.param .u64 .ptr .align 1 _Z15solution4KernelPKfiiiPfmi_param_0,
	.param .u32 _Z15solution4KernelPKfiiiPfmi_param_1,
	.param .u32 _Z15solution4KernelPKfiiiPfmi_param_2,
	.param .u32 _Z15solution4KernelPKfiiiPfmi_param_3,
	.param .u64 .ptr .align 1 _Z15solution4KernelPKfiiiPfmi_param_4,
	.param .u64 _Z15solution4KernelPKfiiiPfmi_param_5,
	.param .u32 _Z15solution4KernelPKfiiiPfmi_param_6
)
{
	.reg .pred 	%p<60>;
	.reg .b32 	%r<65>;
	.reg .b32 	%f<87>;
	.reg .b64 	%rd<26>;

	ld.param.u64 	%rd2, [_Z15solution4KernelPKfiiiPfmi_param_0];
	ld.param.u32 	%r27, [_Z15solution4KernelPKfiiiPfmi_param_1];
	ld.param.u32 	%r28, [_Z15solution4KernelPKfiiiPfmi_param_2];
	ld.param.u32 	%r29, [_Z15solution4KernelPKfiiiPfmi_param_3];
	ld.param.u64 	%rd3, [_Z15solution4KernelPKfiiiPfmi_param_4];
	ld.param.u64 	%rd4, [_Z15solution4KernelPKfiiiPfmi_param_5];
	mov.u32 	%r1, %ntid.x;
	mad.lo.s32 	%r30, %r28, %r1, %r27;
	add.s32 	%r2, %r30, -1;
	mov.u32 	%r31, %ctaid.x;
	mul.lo.s32 	%r3, %r1, %r31;
	mov.u32 	%r4, %tid.x;
	setp.ge.s32 	%p1, %r4, %r2;
	@%p1 bra 	$L__BB2_5;
	mul.lo.s32 	%r32, %r28, %r3;
	sub.s32 	%r5, %r32, %r29;
	cvta.to.global.u64 	%rd1, %rd2;
	mov.u32 	%r60, %r4;
$L__BB2_2:
	add.s32 	%r7, %r60, %r5;
	setp.lt.s32 	%p2, %r7, 0;
	cvt.s64.s32 	%rd5, %r7;
	setp.le.u64 	%p3, %rd4, %rd5;
	mov.f32 	%f64, 0f00000000;
	or.pred  	%p4, %p2, %p3;
	@%p4 bra 	$L__BB2_4;
	mul.wide.u32 	%rd6, %r7, 4;
	add.s64 	%rd7, %rd1, %rd6;
	ld.global.f32 	%f64, [%rd7];
$L__BB2_4:
	shl.b32 	%r33, %r60, 2;
	mov.u32 	%r34, tile;
	add.s32 	%r35, %r34, %r33;
	st.shared.f32 	[%r35], %f64;
	add.s32 	%r60, %r60, %r1;
	setp.lt.s32 	%p5, %r60, %r2;
	@%p5 bra 	$L__BB2_2;
$L__BB2_5:
	bar.sync 	0;
	mul.lo.s32 	%r9, %r28, %r4;
	setp.lt.s32 	%p6, %r27, 1;
	mov.f32 	%f66, 0f00000000;
	@%p6 bra 	$L__BB2_46;
	and.b32  	%r10, %r27, 7;
	setp.lt.u32 	%p7, %r27, 8;
	mov.f32 	%f66, 0f00000000;
	mov.b32 	%r63, 0;
	@%p7 bra 	$L__BB2_25;
	and.b32  	%r63, %r27, 2147483640;
	mov.f32 	%f66, 0f00000000;
	mov.b32 	%r61, 0;
	mov.u32 	%r39, tile;
$L__BB2_8:
	.pragma "nounroll";
	add.s32 	%r13, %r61, %r9;
	setp.lt.s32 	%p8, %r13, 0;
	cvt.s64.s32 	%rd8, %r13;
	setp.le.u64 	%p9, %rd4, %rd8;
	shl.b32 	%r38, %r13, 2;
	add.s32 	%r14, %r39, %r38;
	or.pred  	%p10, %p8, %p9;
	@%p10 bra 	$L__BB2_10;
	ld.shared.f32 	%f45, [%r14];
	add.f32 	%f66, %f66, %f45;
$L__BB2_10:
	add.s32 	%r40, %r13, 1;
	setp.lt.s32 	%p11, %r40, 0;
	cvt.s64.s32 	%rd9, %r40;
	setp.le.u64 	%p12, %rd4, %rd9;
	or.pred  	%p13, %p11, %p12;
	@%p13 bra 	$L__BB2_12;
	ld.shared.f32 	%f46, [%r14+4];
	add.f32 	%f66, %f66, %f46;
$L__BB2_12:
	add.s32 	%r41, %r13, 2;
	setp.lt.s32 	%p14, %r41, 0;
	cvt.s64.s32 	%rd10, %r41;
	setp.le.u64 	%p15, %rd4, %rd10;
	or.pred  	%p16, %p14, %p15;
	@%p16 bra 	$L__BB2_14;
	ld.shared.f32 	%f47, [%r14+8];
	add.f32 	%f66, %f66, %f47;
$L__BB2_14:
	add.s32 	%r42, %r13, 3;
	setp.lt.s32 	%p17, %r42, 0;
	cvt.s64.s32 	%rd11, %r42;
	setp.le.u64 	%p18, %rd4, %rd11;
	or.pred  	%p19, %p17, %p18;
	@%p19 bra 	$L__BB2_16;
	ld.shared.f32 	%f48, [%r14+12];
	add.f32 	%f66, %f66, %f48;
$L__BB2_16:
	add.s32 	%r43, %r13, 4;
	setp.lt.s32 	%p20, %r43, 0;
	cvt.s64.s32 	%rd12, %r43;
	setp.le.u64 	%p21, %rd4, %rd12;
	or.pred  	%p22, %p20, %p21;
	@%p22 bra 	$L__BB2_18;
	ld.shared.f32 	%f49, [%r14+16];
	add.f32 	%f66, %f66, %f49;
$L__BB2_18:
	add.s32 	%r44, %r13, 5;
	setp.lt.s32 	%p23, %r44, 0;
	cvt.s64.s32 	%rd13, %r44;
	setp.le.u64 	%p24, %rd4, %rd13;
	or.pred  	%p25, %p23, %p24;
	@%p25 bra 	$L__BB2_20;
	ld.shared.f32 	%f50, [%r14+20];
	add.f32 	%f66, %f66, %f50;
$L__BB2_20:
	add.s32 	%r45, %r13, 6;
	setp.lt.s32 	%p26, %r45, 0;
	cvt.s64.s32 	%rd14, %r45;
	setp.le.u64 	%p27, %rd4, %rd14;
	or.pred  	%p28, %p26, %p27;
	@%p28 bra 	$L__BB2_22;
	ld.shared.f32 	%f51, [%r14+24];
	add.f32 	%f66, %f66, %f51;
$L__BB2_22:
	add.s32 	%r46, %r13, 7;
	setp.lt.s32 	%p29, %r46, 0;
	cvt.s64.s32 	%rd15, %r46;
	setp.le.u64 	%p30, %rd4, %rd15;
	or.pred  	%p31, %p29, %p30;
	@%p31 bra 	$L__BB2_24;
	ld.shared.f32 	%f52, [%r14+28];
	add.f32 	%f66, %f66, %f52;
$L__BB2_24:
	add.s32 	%r61, %r61, 8;
	setp.ne.s32 	%p32, %r61, %r63;
	@%p32 bra 	$L__BB2_8;
$L__BB2_25:
	setp.eq.s32 	%p33, %r10, 0;
	@%p33 bra 	$L__BB2_46;
	and.b32  	%r17, %r27, 3;
	setp.lt.u32 	%p34, %r10, 4;
	@%p34 bra 	$L__BB2_36;
	add.s32 	%r18, %r63, %r9;
	setp.lt.s32 	%p35, %r18, 0;
	cvt.s64.s32 	%rd16, %r18;
	setp.le.u64 	%p36, %rd4, %rd16;
	shl.b32 	%r47, %r18, 2;
	mov.u32 	%r48, tile;
	add.s32 	%r19, %r48, %r47;
	or.pred  	%p37, %p35, %p36;
	@%p37 bra 	$L__BB2_29;
	ld.shared.f32 	%f54, [%r19];
	add.f32 	%f66, %f66, %f54;
$L__BB2_29:
	add.s32 	%r49, %r18, 1;
	setp.lt.s32 	%p38, %r49, 0;
	cvt.s64.s32 	%rd17, %r49;
	setp.le.u64 	%p39, %rd4, %rd17;
	or.pred  	%p40, %p38, %p39;
	@%p40 bra 	$L__BB2_31;
	ld.shared.f32 	%f55, [%r19+4];
	add.f32 	%f66, %f66, %f55;
$L__BB2_31:
	add.s32 	%r50, %r18, 2;
	setp.lt.s32 	%p41, %r50, 0;
	cvt.s64.s32 	%rd18, %r50;
	setp.le.u64 	%p42, %rd4, %rd18;
	or.pred  	%p43, %p41, %p42;
	@%p43 bra 	$L__BB2_33;
	ld.shared.f32 	%f56, [%r19+8];
	add.f32 	%f66, %f66, %f56;
$L__BB2_33:
	add.s32 	%r51, %r18, 3;
	setp.lt.s32 	%p44, %r51, 0;
	cvt.s64.s32 	%rd19, %r51;
	setp.le.u64 	%p45, %rd4, %rd19;
	or.pred  	%p46, %p44, %p45;
	@%p46 bra 	$L__BB2_35;
	ld.shared.f32 	%f57, [%r19+12];
	add.f32 	%f66, %f66, %f57;
$L__BB2_35:
	add.s32 	%r63, %r63, 4;
$L__BB2_36:
	setp.eq.s32 	%p47, %r17, 0;
	@%p47 bra 	$L__BB2_46;
	setp.eq.s32 	%p48, %r17, 1;
	@%p48 bra 	$L__BB2_43;
	add.s32 	%r22, %r63, %r9;
	setp.lt.s32 	%p49, %r22, 0;
	cvt.s64.s32 	%rd20, %r22;
	setp.le.u64 	%p50, %rd4, %rd20;
	shl.b32 	%r52, %r22, 2;
	mov.u32 	%r53, tile;
	add.s32 	%r23, %r53, %r52;
	or.pred  	%p51, %p49, %p50;
	@%p51 bra 	$L__BB2_40;
	ld.shared.f32 	%f59, [%r23];
	add.f32 	%f66, %f66, %f59;
$L__BB2_40:
	add.s32 	%r54, %r22, 1;
	setp.lt.s32 	%p52, %r54, 0;
	cvt.s64.s32 	%rd21, %r54;
	setp.le.u64 	%p53, %rd4, %rd21;
	or.pred  	%p54, %p52, %p53;
	@%p54 bra 	$L__BB2_42;
	ld.shared.f32 	%f60, [%r23+4];
	add.f32 	%f66, %f66, %f60;
$L__BB2_42:
	add.s32 	%r63, %r63, 2;
$L__BB2_43:
	and.b32  	%r55, %r27, 1;
	setp.eq.b32 	%p55, %r55, 1;
	not.pred 	%p56, %p55;
	@%p56 bra 	$L__BB2_46;
	add.s32 	%r26, %r63, %r9;
	setp.lt.s32 	%p57, %r26, 0;
	cvt.s64.s32 	%rd22, %r26;
	setp.le.u64 	%p58, %rd4, %rd22;
	or.pred  	%p59, %p57, %p58;
	@%p59 bra 	$L__BB2_46;
	shl.b32 	%r56, %r26, 2;
	mov.u32 	%r57, tile;
	add.s32 	%r58, %r57, %r56;
	ld.shared.f32 	%f61, [%r58];
	add.f32 	%f66, %f66, %f61;
$L__BB2_46:
	cvta.to.global.u64 	%rd23, %rd3;
	cvt.rn.f32.s32 	%f62, %r27;
	div.rn.f32 	%f63, %f66, %f62;
	add.s32 	%r59, %r3, %r4;
	mul.wide.u32 	%rd24, %r59, 4;
	add.s64 	%rd25, %rd23, %rd24;
	st.global.f32 	[%rd25], %f63;
	ret;

}
	// .globl	_Z15solution5KernelPKfiiiPfmi
.visible .entry _Z15solution5KernelPKfiiiPfmi(
	.param .u64 .ptr .align 1 _Z15solution5KernelPKfiiiPfmi_param_0,
	.param .u32 _Z15solution5KernelPKfiiiPfmi_param_1,
	.param .u32 _Z15solution5KernelPKfiiiPfmi_param_2,
	.param .u32 _Z15solution5KernelPKfiiiPfmi_param_3,
	.param .u64 .ptr .align 1 _Z15solution5KernelPKfiiiPfmi_param_4,
	.param .u64 _Z15solution5KernelPKfiiiPfmi_param_5,
	.param .u32 _Z15solution5KernelPKfiiiPfmi_param_6
)
{
	.reg .pred 	%p<88>;
	.reg .b32 	%r<169>;
	.reg .b32 	%f<344>;
	.reg .b64 	%rd<97>;

	ld.param.u64 	%rd16, [_Z15solution5KernelPKfiiiPfmi_param_0];
	ld.param.u32 	%r70, [_Z15solution5KernelPKfiiiPfmi_param_1];
	ld.param.u32 	%r71, [_Z15solution5KernelPKfiiiPfmi_param_2];
	ld.param.u32 	%r72, [_Z15solution5KernelPKfiiiPfmi_param_3];
	ld.param.u64 	%rd17, [_Z15solution5KernelPKfiiiPfmi_param_4];
	ld.param.u64 	%rd15, [_Z15solution5KernelPKfiiiPfmi_param_5];
	ld.param.u32 	%r73, [_Z15solution5KernelPKfiiiPfmi_param_6];
	cvta.to.global.u64 	%rd1, %rd16;
	cvta.to.global.u64 	%rd2, %rd17;
	mov.u32 	%r74, %ctaid.x;
	mov.u32 	%r75, %ntid.x;
	mov.u32 	%r76, %tid.x;
	mad.lo.s32 	%r1, %r74, %r75, %r76;
	mul.lo.s32 	%r2, %r70, %r1;
	mul.lo.s32 	%r77, %r2, %r71;
	sub.s32 	%r3, %r77, %r72;
	setp.ge.s32 	%p1, %r2, %r73;
	@%p1 bra 	$L__BB3_154;
	setp.lt.s32 	%p2, %r70, 1;
	mov.f32 	%f304, 0f00000000;
	@%p2 bra 	$L__BB3_72;
	and.b32  	%r4, %r70, 15;
	setp.lt.u32 	%p3, %r70, 16;
	mov.f32 	%f304, 0f00000000;
	mov.b32 	%r148, 0;
	@%p3 bra 	$L__BB3_37;
	and.b32  	%r148, %r70, 2147483632;
	mov.f32 	%f304, 0f00000000;
	mov.b32 	%r146, 0;
$L__BB3_4:
	.pragma "nounroll";
	add.s32 	%r7, %r146, %r3;
	cvt.s64.s32 	%rd18, %r7;
	setp.le.u64 	%p4, %rd15, %rd18;
	mul.wide.s32 	%rd19, %r7, 4;
	add.s64 	%rd3, %rd1, %rd19;
	mov.f32 	%f268, 0f00000000;
	@%p4 bra 	$L__BB3_6;
	ld.global.f32 	%f268, [%rd3];
$L__BB3_6:
	add.f32 	%f4, %f304, %f268;
	add.s32 	%r80, %r7, 1;
	cvt.s64.s32 	%rd20, %r80;
	setp.le.u64 	%p5, %rd15, %rd20;
	mov.f32 	%f269, 0f00000000;
	@%p5 bra 	$L__BB3_8;
	ld.global.f32 	%f269, [%rd3+4];
$L__BB3_8:
	add.f32 	%f7, %f4, %f269;
	add.s32 	%r81, %r7, 2;
	cvt.s64.s32 	%rd21, %r81;
	setp.le.u64 	%p6, %rd15, %rd21;
	mov.f32 	%f270, 0f00000000;
	@%p6 bra 	$L__BB3_10;
	ld.global.f32 	%f270, [%rd3+8];
$L__BB3_10:
	add.f32 	%f10, %f7, %f270;
	add.s32 	%r82, %r7, 3;
	cvt.s64.s32 	%rd22, %r82;
	setp.le.u64 	%p7, %rd15, %rd22;
	mov.f32 	%f271, 0f00000000;
	@%p7 bra 	$L__BB3_12;
	ld.global.f32 	%f271, [%rd3+12];
$L__BB3_12:
	add.f32 	%f13, %f10, %f271;
	add.s32 	%r83, %r7, 4;
	cvt.s64.s32 	%rd23, %r83;
	setp.le.u64 	%p8, %rd15, %rd23;
	mov.f32 	%f272, 0f00000000;
	@%p8 bra 	$L__BB3_14;
	ld.global.f32 	%f272, [%rd3+16];
$L__BB3_14:
	add.f32 	%f16, %f13, %f272;
	add.s32 	%r84, %r7, 5;
	cvt.s64.s32 	%rd24, %r84;
	setp.le.u64 	%p9, %rd15, %rd24;
	mov.f32 	%f273, 0f00000000;
	@%p9 bra 	$L__BB3_16;
	ld.global.f32 	%f273, [%rd3+20];
$L__BB3_16:
	add.f32 	%f19, %f16, %f273;
	add.s32 	%r85, %r7, 6;
	cvt.s64.s32 	%rd25, %r85;
	setp.le.u64 	%p10, %rd15, %rd25;
	mov.f32 	%f274, 0f00000000;
	@%p10 bra 	$L__BB3_18;
	ld.global.f32 	%f274, [%rd3+24];
$L__BB3_18:
	add.f32 	%f22, %f19, %f274;
	add.s32 	%r86, %r7, 7;
	cvt.s64.s32 	%rd26, %r86;
	setp.le.u64 	%p11, %rd15, %rd26;
	mov.f32 	%f275, 0f00000000;
	@%p11 bra 	$L__BB3_20;
	ld.global.f32 	%f275, [%rd3+28];
$L__BB3_20:
	add.f32 	%f25, %f22, %f275;
	add.s32 	%r87, %r7, 8;
	cvt.s64.s32 	%rd27, %r87;
	setp.le.u64 	%p12, %rd15, %rd27;
	mov.f32 	%f276, 0f00000000;
	@%p12 bra 	$L__BB3_22;
	ld.global.f32 	%f276, [%rd3+32];
$L__BB3_22:
	add.f32 	%f28, %f25, %f276;
	add.s32 	%r88, %r7, 9;
	cvt.s64.s32 	%rd28, %r88;
	setp.le.u64 	%p13, %rd15, %rd28;
	mov.f32 	%f277, 0f00000000;
	@%p13 bra 	$L__BB3_24;
	ld.global.f32 	%f277, [%rd3+36];
$L__BB3_24:
	add.f32 	%f31, %f28, %f277;
	add.s32 	%r89, %r7, 10;
	cvt.s64.s32 	%rd29, %r89;
	setp.le.u64 	%p14, %rd15, %rd29;
	mov.f32 	%f278, 0f00000000;
	@%p14 bra 	$L__BB3_26;
	ld.global.f32 	%f278, [%rd3+40];
$L__BB3_26:
	add.f32 	%f34, %f31, %f278;
	add.s32 	%r90, %r7, 11;
	cvt.s64.s32 	%rd30, %r90;
	setp.le.u64 	%p15, %rd15, %rd30;
	mov.f32 	%f279, 0f00000000;
	@%p15 bra 	$L__BB3_28;
	ld.global.f32 	%f279, [%rd3+44];
$L__BB3_28:
	add.f32 	%f37, %f34, %f279;
	add.s32 	%r91, %r7, 12;
	cvt.s64.s32 	%rd31, %r91;
	setp.le.u64 	%p16, %rd15, %rd31;
	mov.f32 	%f280, 0f00000000;
	@%p16 bra 	$L__BB3_30;
	ld.global.f32 	%f280, [%rd3+48];
$L__BB3_30:
	add.f32 	%f40, %f37, %f280;
	add.s32 	%r92, %r7, 13;
	cvt.s64.s32 	%rd32, %r92;
	setp.le.u64 	%p17, %rd15, %rd32;
	mov.f32 	%f281, 0f00000000;
	@%p17 bra 	$L__BB3_32;
	ld.global.f32 	%f281, [%rd3+52];
$L__BB3_32:
	add.f32 	%f43, %f40, %f281;
	add.s32 	%r93, %r7, 14;
	cvt.s64.s32 	%rd33, %r93;
	setp.le.u64 	%p18, %rd15, %rd33;
	mov.f32 	%f282, 0f00000000;
	@%p18 bra 	$L__BB3_34;
	ld.global.f32 	%f282, [%rd3+56];
$L__BB3_34:
	add.f32 	%f46, %f43, %f282;
	add.s32 	%r94, %r7, 15;
	cvt.s64.s32 	%rd34, %r94;
	setp.le.u64 	%p19, %rd15, %rd34;
	mov.f32 	%f283, 0f00000000;
	@%p19 bra 	$L__BB3_36;
	ld.global.f32 	%f283, [%rd3+60];
$L__BB3_36:
	add.f32 	%f304, %f46, %f283;
	add.s32 	%r146, %r146, 16;
	setp.ne.s32 	%p20, %r146, %r148;
	@%p20 bra 	$L__BB3_4;
$L__BB3_37:
	setp.eq.s32 	%p21, %r4, 0;
	@%p21 bra 	$L__BB3_72;
	and.b32  	%r10, %r70, 7;
	setp.lt.u32 	%p22, %r4, 8;
	@%p22 bra 	$L__BB3_56;
	add.s32 	%r11, %r148, %r3;
	cvt.s64.s32 	%rd35, %r11;
	setp.le.u64 	%p23, %rd15, %rd35;
	mul.wide.s32 	%rd36, %r11, 4;
	add.s64 	%rd4, %rd1, %rd36;
	mov.f32 	%f286, 0f00000000;
	@%p23 bra 	$L__BB3_41;
	ld.global.f32 	%f286, [%rd4];
$L__BB3_41:
	add.f32 	%f54, %f304, %f286;
	add.s32 	%r95, %r11, 1;
	cvt.s64.s32 	%rd37, %r95;
	setp.le.u64 	%p24, %rd15, %rd37;
	mov.f32 	%f287, 0f00000000;
	@%p24 bra 	$L__BB3_43;
	ld.global.f32 	%f287, [%rd4+4];
$L__BB3_43:
	add.f32 	%f57, %f54, %f287;
	add.s32 	%r96, %r11, 2;
	cvt.s64.s32 	%rd38, %r96;
	setp.le.u64 	%p25, %rd15, %rd38;
	mov.f32 	%f288, 0f00000000;
	@%p25 bra 	$L__BB3_45;
	ld.global.f32 	%f288, [%rd4+8];
$L__BB3_45:
	add.f32 	%f60, %f57, %f288;
	add.s32 	%r97, %r11, 3;
	cvt.s64.s32 	%rd39, %r97;
	setp.le.u64 	%p26, %rd15, %rd39;
	mov.f32 	%f289, 0f00000000;
	@%p26 bra 	$L__BB3_47;
	ld.global.f32 	%f289, [%rd4+12];
$L__BB3_47:
	add.f32 	%f63, %f60, %f289;
	add.s32 	%r98, %r11, 4;
	cvt.s64.s32 	%rd40, %r98;
	setp.le.u64 	%p27, %rd15, %rd40;
	mov.f32 	%f290, 0f00000000;
	@%p27 bra 	$L__BB3_49;
	ld.global.f32 	%f290, [%rd4+16];
$L__BB3_49:
	add.f32 	%f66, %f63, %f290;
	add.s32 	%r99, %r11, 5;
	cvt.s64.s32 	%rd41, %r99;
	setp.le.u64 	%p28, %rd15, %rd41;
	mov.f32 	%f291, 0f00000000;
	@%p28 bra 	$L__BB3_51;
	ld.global.f32 	%f291, [%rd4+20];
$L__BB3_51:
	add.f32 	%f69, %f66, %f291;
	add.s32 	%r100, %r11, 6;
	cvt.s64.s32 	%rd42, %r100;
	setp.le.u64 	%p29, %rd15, %rd42;
	mov.f32 	%f292, 0f00000000;
	@%p29 bra 	$L__BB3_53;
	ld.global.f32 	%f292, [%rd4+24];
$L__BB3_53:
	add.f32 	%f72, %f69, %f292;
	add.s32 	%r101, %r11, 7;
	cvt.s64.s32 	%rd43, %r101;
	setp.le.u64 	%p30, %rd15, %rd43;
	mov.f32 	%f293, 0f00000000;
	@%p30 bra 	$L__BB3_55;
	ld.global.f32 	%f293, [%rd4+28];
$L__BB3_55:
	add.f32 	%f304, %f72, %f293;
	add.s32 	%r148, %r148, 8;
$L__BB3_56:
	setp.eq.s32 	%p31, %r10, 0;
	@%p31 bra 	$L__BB3_72;
	and.b32  	%r14, %r70, 3;
	setp.lt.u32 	%p32, %r10, 4;
	@%p32 bra 	$L__BB3_67;
	add.s32 	%r15, %r148, %r3;
	cvt.s64.s32 	%rd44, %r15;
	setp.le.u64 	%p33, %rd15, %rd44;
	mul.wide.s32 	%rd45, %r15, 4;
	add.s64 	%rd5, %rd1, %rd45;
	mov.f32 	%f296, 0f00000000;
	@%p33 bra 	$L__BB3_60;
	ld.global.f32 	%f296, [%rd5];
$L__BB3_60:
	add.f32 	%f80, %f304, %f296;
	add.s32 	%r102, %r15, 1;
	cvt.s64.s32 	%rd46, %r102;
	setp.le.u64 	%p34, %rd15, %rd46;
	mov.f32 	%f297, 0f00000000;
	@%p34 bra 	$L__BB3_62;
	ld.global.f32 	%f297, [%rd5+4];
$L__BB3_62:
	add.f32 	%f83, %f80, %f297;
	add.s32 	%r103, %r15, 2;
	cvt.s64.s32 	%rd47, %r103;
	setp.le.u64 	%p35, %rd15, %rd47;
	mov.f32 	%f298, 0f00000000;
	@%p35 bra 	$L__BB3_64;
	ld.global.f32 	%f298, [%rd5+8];
$L__BB3_64:
	add.f32 	%f86, %f83, %f298;
	add.s32 	%r104, %r15, 3;
	cvt.s64.s32 	%rd48, %r104;
	setp.le.u64 	%p36, %rd15, %rd48;
	mov.f32 	%f299, 0f00000000;
	@%p36 bra 	$L__BB3_66;
	ld.global.f32 	%f299, [%rd5+12];
$L__BB3_66:
	add.f32 	%f304, %f86, %f299;
	add.s32 	%r148, %r148, 4;
$L__BB3_67:
	setp.eq.s32 	%p37, %r14, 0;
	@%p37 bra 	$L__BB3_72;
	mov.b32 	%r151, 0;
$L__BB3_69:
	.pragma "nounroll";
	add.s32 	%r106, %r148, %r3;
	cvt.s64.s32 	%rd6, %r106;
	setp.le.u64 	%p38, %rd15, %rd6;
	mov.f32 	%f303, 0f00000000;
	@%p38 bra 	$L__BB3_71;
	shl.b64 	%rd49, %rd6, 2;
	add.s64 	%rd50, %rd1, %rd49;
	ld.global.f32 	%f303, [%rd50];
$L__BB3_71:
	add.f32 	%f304, %f304, %f303;
	add.s32 	%r148, %r148, 1;
	add.s32 	%r151, %r151, 1;
	setp.ne.s32 	%p39, %r151, %r14;
	@%p39 bra 	$L__BB3_69;
$L__BB3_72:
	cvt.rn.f32.s32 	%f97, %r70;
	div.rn.f32 	%f98, %f304, %f97;
	mul.wide.s32 	%rd51, %r2, 4;
	add.s64 	%rd52, %rd2, %rd51;
	st.global.f32 	[%rd52], %f98;
	setp.lt.s32 	%p40, %r70, 2;
	add.s32 	%r22, %r2, 1;
	setp.ge.s32 	%p41, %r22, %r73;
	or.pred  	%p42, %p40, %p41;
	@%p42 bra 	$L__BB3_154;
	setp.lt.s32 	%p43, %r71, 1;
	add.s32 	%r23, %r3, %r70;
	@%p43 bra 	$L__BB3_148;
	and.b32  	%r24, %r71, 7;
	and.b32  	%r25, %r71, 1;
	mul.lo.s32 	%r117, %r71, %r1;
	mad.lo.s32 	%r118, %r70, %r117, %r70;
	sub.s32 	%r26, %r118, %r72;
	and.b32  	%r119, %r71, 2147483640;
	neg.s32 	%r27, %r119;
	mov.b32 	%r154, 0;
	mov.b32 	%r153, 1;
	mov.u32 	%r152, %r22;
$L__BB3_75:
	mov.u32 	%r29, %r153;
	setp.lt.u32 	%p48, %r71, 8;
	mov.u32 	%r160, %r154;
	@%p48 bra 	$L__BB3_111;
	add.s32 	%r158, %r154, 3;
	add.s32 	%r157, %r3, %r154;
	add.s32 	%r156, %r26, %r154;
	mov.u32 	%r155, %r27;
$L__BB3_77:
	.pragma "nounroll";
	cvt.s64.s32 	%rd57, %r156;
	setp.le.u64 	%p49, %rd15, %rd57;
	mul.wide.s32 	%rd58, %r156, 4;
	add.s64 	%rd7, %rd1, %rd58;
	mov.f32 	%f307, 0f00000000;
	@%p49 bra 	$L__BB3_79;
	ld.global.f32 	%f307, [%rd7];
$L__BB3_79:
	add.f32 	%f103, %f304, %f307;
	cvt.s64.s32 	%rd59, %r157;
	setp.le.u64 	%p50, %rd15, %rd59;
	mul.wide.s32 	%rd60, %r157, 4;
	add.s64 	%rd8, %rd1, %rd60;
	mov.f32 	%f308, 0f00000000;
	@%p50 bra 	$L__BB3_81;
	ld.global.f32 	%f308, [%rd8];
$L__BB3_81:
	sub.f32 	%f106, %f103, %f308;
	add.s32 	%r120, %r156, 1;
	cvt.s64.s32 	%rd61, %r120;
	setp.le.u64 	%p51, %rd15, %rd61;
	mov.f32 	%f309, 0f00000000;
	@%p51 bra 	$L__BB3_83;
	ld.global.f32 	%f309, [%rd7+4];
$L__BB3_83:
	add.f32 	%f109, %f106, %f309;
	add.s32 	%r121, %r157, 1;
	cvt.s64.s32 	%rd62, %r121;
	setp.le.u64 	%p52, %rd15, %rd62;
	mov.f32 	%f310, 0f00000000;
	@%p52 bra 	$L__BB3_85;
	ld.global.f32 	%f310, [%rd8+4];
$L__BB3_85:
	sub.f32 	%f112, %f109, %f310;
	add.s32 	%r122, %r156, 2;
	cvt.s64.s32 	%rd63, %r122;
	setp.le.u64 	%p53, %rd15, %rd63;
	mov.f32 	%f311, 0f00000000;
	@%p53 bra 	$L__BB3_87;
	ld.global.f32 	%f311, [%rd7+8];
$L__BB3_87:
	add.f32 	%f115, %f112, %f311;
	add.s32 	%r123, %r157, 2;
	cvt.s64.s32 	%rd64, %r123;
	setp.le.u64 	%p54, %rd15, %rd64;
	mov.f32 	%f312, 0f00000000;
	@%p54 bra 	$L__BB3_89;
	ld.global.f32 	%f312, [%rd8+8];
$L__BB3_89:
	sub.f32 	%f118, %f115, %f312;
	add.s32 	%r124, %r156, 3;
	cvt.s64.s32 	%rd65, %r124;
	setp.le.u64 	%p55, %rd15, %rd65;
	mov.f32 	%f313, 0f00000000;
	@%p55 bra 	$L__BB3_91;
	ld.global.f32 	%f313, [%rd7+12];
$L__BB3_91:
	add.f32 	%f121, %f118, %f313;
	add.s32 	%r125, %r157, 3;
	cvt.s64.s32 	%rd66, %r125;
	setp.le.u64 	%p56, %rd15, %rd66;
	mov.f32 	%f314, 0f00000000;
	@%p56 bra 	$L__BB3_93;
	ld.global.f32 	%f314, [%rd8+12];
$L__BB3_93:
	sub.f32 	%f124, %f121, %f314;
	add.s32 	%r126, %r156, 4;
	cvt.s64.s32 	%rd67, %r126;
	setp.le.u64 	%p57, %rd15, %rd67;
	mov.f32 	%f315, 0f00000000;
	@%p57 bra 	$L__BB3_95;
	ld.global.f32 	%f315, [%rd7+16];
$L__BB3_95:
	add.f32 	%f127, %f124, %f315;
	add.s32 	%r127, %r157, 4;
	cvt.s64.s32 	%rd68, %r127;
	setp.le.u64 	%p58, %rd15, %rd68;
	mov.f32 	%f316, 0f00000000;
	@%p58 bra 	$L__BB3_97;
	ld.global.f32 	%f316, [%rd8+16];
$L__BB3_97:
	sub.f32 	%f130, %f127, %f316;
	add.s32 	%r128, %r156, 5;
	cvt.s64.s32 	%rd69, %r128;
	setp.le.u64 	%p59, %rd15, %rd69;
	mov.f32 	%f317, 0f00000000;
	@%p59 bra 	$L__BB3_99;
	ld.global.f32 	%f317, [%rd7+20];
$L__BB3_99:
	add.f32 	%f133, %f130, %f317;
	add.s32 	%r129, %r157, 5;
	cvt.s64.s32 	%rd70, %r129;
	setp.le.u64 	%p60, %rd15, %rd70;
	mov.f32 	%f318, 0f00000000;
	@%p60 bra 	$L__BB3_101;
	ld.global.f32 	%f318, [%rd8+20];
$L__BB3_101:
	sub.f32 	%f136, %f133, %f318;
	add.s32 	%r130, %r156, 6;
	cvt.s64.s32 	%rd71, %r130;
	setp.le.u64 	%p61, %rd15, %rd71;
	mov.f32 	%f319, 0f00000000;
	@%p61 bra 	$L__BB3_103;
	ld.global.f32 	%f319, [%rd7+24];
$L__BB3_103:
	add.f32 	%f139, %f136, %f319;
	add.s32 	%r131, %r157, 6;
	cvt.s64.s32 	%rd72, %r131;
	setp.le.u64 	%p62, %rd15, %rd72;
	mov.f32 	%f320, 0f00000000;
	@%p62 bra 	$L__BB3_105;
	ld.global.f32 	%f320, [%rd8+24];
$L__BB3_105:
	sub.f32 	%f142, %f139, %f320;
	add.s32 	%r132, %r156, 7;
	cvt.s64.s32 	%rd73, %r132;
	setp.le.u64 	%p63, %rd15, %rd73;
	mov.f32 	%f321, 0f00000000;
	@%p63 bra 	$L__BB3_107;
	ld.global.f32 	%f321, [%rd7+28];
$L__BB3_107:
	add.f32 	%f145, %f142, %f321;
	add.s32 	%r133, %r157, 7;
	cvt.s64.s32 	%rd74, %r133;
	setp.le.u64 	%p64, %rd15, %rd74;
	mov.f32 	%f322, 0f00000000;
	@%p64 bra 	$L__BB3_109;
	ld.global.f32 	%f322, [%rd8+28];
$L__BB3_109:
	sub.f32 	%f304, %f145, %f322;
	add.s32 	%r158, %r158, 8;
	add.s32 	%r157, %r157, 8;
	add.s32 	%r156, %r156, 8;
	add.s32 	%r155, %r155, 8;
	setp.ne.s32 	%p65, %r155, 0;
	@%p65 bra 	$L__BB3_77;
	add.s32 	%r160, %r158, -3;
$L__BB3_111:
	setp.eq.s32 	%p66, %r24, 0;
	@%p66 bra 	$L__BB3_147;
	add.s32 	%r134, %r24, -1;
	setp.lt.u32 	%p67, %r134, 3;
	@%p67 bra 	$L__BB3_130;
	add.s32 	%r44, %r23, %r160;
	cvt.s64.s32 	%rd75, %r44;
	setp.le.u64 	%p68, %rd15, %rd75;
	mul.wide.s32 	%rd76, %r44, 4;
	add.s64 	%rd9, %rd1, %rd76;
	mov.f32 	%f325, 0f00000000;
	@%p68 bra 	$L__BB3_115;
	ld.global.f32 	%f325, [%rd9];
$L__BB3_115:
	add.f32 	%f153, %f304, %f325;
	add.s32 	%r45, %r160, %r3;
	cvt.s64.s32 	%rd77, %r45;
	setp.le.u64 	%p69, %rd15, %rd77;
	mul.wide.s32 	%rd78, %r45, 4;
	add.s64 	%rd10, %rd1, %rd78;
	mov.f32 	%f326, 0f00000000;
	@%p69 bra 	$L__BB3_117;
	ld.global.f32 	%f326, [%rd10];
$L__BB3_117:
	sub.f32 	%f156, %f153, %f326;
	add.s32 	%r135, %r44, 1;
	cvt.s64.s32 	%rd79, %r135;
	setp.le.u64 	%p70, %rd15, %rd79;
	mov.f32 	%f327, 0f00000000;
	@%p70 bra 	$L__BB3_119;
	ld.global.f32 	%f327, [%rd9+4];
$L__BB3_119:
	add.f32 	%f159, %f156, %f327;
	add.s32 	%r136, %r45, 1;
	cvt.s64.s32 	%rd80, %r136;
	setp.le.u64 	%p71, %rd15, %rd80;
	mov.f32 	%f328, 0f00000000;
	@%p71 bra 	$L__BB3_121;
	ld.global.f32 	%f328, [%rd10+4];
$L__BB3_121:
	sub.f32 	%f162, %f159, %f328;
	add.s32 	%r137, %r44, 2;
	cvt.s64.s32 	%rd81, %r137;
	setp.le.u64 	%p72, %rd15, %rd81;
	mov.f32 	%f329, 0f00000000;
	@%p72 bra 	$L__BB3_123;
	ld.global.f32 	%f329, [%rd9+8];
$L__BB3_123:
	add.f32 	%f165, %f162, %f329;
	add.s32 	%r138, %r45, 2;
	cvt.s64.s32 	%rd82, %r138;
	setp.le.u64 	%p73, %rd15, %rd82;
	mov.f32 	%f330, 0f00000000;
	@%p73 bra 	$L__BB3_125;
	ld.global.f32 	%f330, [%rd10+8];
$L__BB3_125:
	sub.f32 	%f168, %f165, %f330;
	add.s32 	%r139, %r44, 3;
	cvt.s64.s32 	%rd83, %r139;
	setp.le.u64 	%p74, %rd15, %rd83;
	mov.f32 	%f331, 0f00000000;
	@%p74 bra 	$L__BB3_127;
	ld.global.f32 	%f331, [%rd9+12];
$L__BB3_127:
	add.f32 	%f171, %f168, %f331;
	add.s32 	%r140, %r45, 3;
	cvt.s64.s32 	%rd84, %r140;
	setp.le.u64 	%p75, %rd15, %rd84;
	mov.f32 	%f332, 0f00000000;
	@%p75 bra 	$L__BB3_129;
	ld.global.f32 	%f332, [%rd10+12];
$L__BB3_129:
	sub.f32 	%f304, %f171, %f332;
	add.s32 	%r160, %r160, 4;
$L__BB3_130:
	and.b32  	%r141, %r71, 3;
	setp.eq.s32 	%p76, %r141, 0;
	@%p76 bra 	$L__BB3_147;
	setp.eq.s32 	%p77, %r141, 1;
	@%p77 bra 	$L__BB3_141;
	add.s32 	%r48, %r23, %r160;
	cvt.s64.s32 	%rd85, %r48;
	setp.le.u64 	%p78, %rd15, %rd85;
	mul.wide.s32 	%rd86, %r48, 4;
	add.s64 	%rd11, %rd1, %rd86;
	mov.f32 	%f335, 0f00000000;
	@%p78 bra 	$L__BB3_134;
	ld.global.f32 	%f335, [%rd11];
$L__BB3_134:
	add.f32 	%f179, %f304, %f335;
	add.s32 	%r49, %r160, %r3;
	cvt.s64.s32 	%rd87, %r49;
	setp.le.u64 	%p79, %rd15, %rd87;
	mul.wide.s32 	%rd88, %r49, 4;
	add.s64 	%rd12, %rd1, %rd88;
	mov.f32 	%f336, 0f00000000;
	@%p79 bra 	$L__BB3_136;
	ld.global.f32 	%f336, [%rd12];
$L__BB3_136:
	sub.f32 	%f182, %f179, %f336;
	add.s32 	%r142, %r48, 1;
	cvt.s64.s32 	%rd89, %r142;
	setp.le.u64 	%p80, %rd15, %rd89;
	mov.f32 	%f337, 0f00000000;
	@%p80 bra 	$L__BB3_138;
	ld.global.f32 	%f337, [%rd11+4];
$L__BB3_138:
	add.f32 	%f185, %f182, %f337;
	add.s32 	%r143, %r49, 1;
	cvt.s64.s32 	%rd90, %r143;
	setp.le.u64 	%p81, %rd15, %rd90;
	mov.f32 	%f338, 0f00000000;
	@%p81 bra 	$L__BB3_140;
	ld.global.f32 	%f338, [%rd12+4];
$L__BB3_140:
	sub.f32 	%f304, %f185, %f338;
	add.s32 	%r160, %r160, 2;
$L__BB3_141:
	setp.eq.s32 	%p82, %r25, 0;
	@%p82 bra 	$L__BB3_147;
	add.s32 	%r144, %r23, %r160;
	cvt.s64.s32 	%rd13, %r144;
	setp.le.u64 	%p83, %rd15, %rd13;
	mov.f32 	%f341, 0f00000000;
	@%p83 bra 	$L__BB3_144;
	shl.b64 	%rd91, %rd13, 2;
	add.s64 	%rd92, %rd1, %rd91;
	ld.global.f32 	%f341, [%rd92];
$L__BB3_144:
	add.f32 	%f193, %f304, %f341;
	add.s32 	%r145, %r160, %r3;
	cvt.s64.s32 	%rd14, %r145;
	setp.le.u64 	%p84, %rd15, %rd14;
	mov.f32 	%f342, 0f00000000;
	@%p84 bra 	$L__BB3_146;
	shl.b64 	%rd93, %rd14, 2;
	add.s64 	%rd94, %rd1, %rd93;
	ld.global.f32 	%f342, [%rd94];
$L__BB3_146:
	sub.f32 	%f304, %f193, %f342;
$L__BB3_147:
	div.rn.f32 	%f266, %f304, %f97;
	mul.wide.s32 	%rd95, %r152, 4;
	add.s64 	%rd96, %rd2, %rd95;
	st.global.f32 	[%rd96], %f266;
	add.s32 	%r153, %r29, 1;
	setp.ge.s32 	%p85, %r153, %r70;
	add.s32 	%r152, %r22, %r29;
	setp.ge.s32 	%p86, %r152, %r73;
	or.pred  	%p87, %p85, %p86;
	add.s32 	%r154, %r71, %r154;
	@%p87 bra 	$L__BB3_154;
	bra.uni 	$L__BB3_75;
$L__BB3_148:
	sub.s32 	%r108, %r73, %r2;
	add.s32 	%r109, %r108, -2;
	add.s32 	%r110, %r70, -2;
	min.u32 	%r111, %r109, %r110;
	add.s32 	%r55, %r111, 1;
	and.b32  	%r56, %r55, 3;
	setp.lt.u32 	%p44, %r111, 3;
	mov.b32 	%r167, 1;
	mov.u32 	%r164, %r22;
	@%p44 bra 	$L__BB3_151;
	and.b32  	%r57, %r55, -4;
	mov.b32 	%r163, 1;
	mov.u32 	%r164, %r22;
$L__BB3_150:
	mul.wide.s32 	%rd53, %r164, 4;
	add.s64 	%rd54, %rd2, %rd53;
	st.global.f32 	[%rd54], %f98;
	st.global.f32 	[%rd54+4], %f98;
	st.global.f32 	[%rd54+8], %f98;
	st.global.f32 	[%rd54+12], %f98;
	add.s32 	%r167, %r163, 4;
	add.s32 	%r164, %r167, %r2;
	add.s32 	%r113, %r163, 3;
	setp.ne.s32 	%p45, %r113, %r57;
	mov.u32 	%r163, %r167;
	@%p45 bra 	$L__BB3_150;
$L__BB3_151:
	setp.eq.s32 	%p46, %r56, 0;
	@%p46 bra 	$L__BB3_154;
	mov.b32 	%r168, 0;
$L__BB3_153:
	.pragma "nounroll";
	mul.wide.s32 	%rd55, %r164, 4;
	add.s64 	%rd56, %rd2, %rd55;
	st.global.f32 	[%rd56], %f98;
	add.s32 	%r67, %r167, 1;
	add.s32 	%r164, %r22, %r167;
	add.s32 	%r168, %r168, 1;
	setp.ne.s32 	%p47, %r168, %r56;
	mov.u32 	%r167, %r67;
	@%p47 bra 	$L__BB3_153;
$L__BB3_154:
	ret;

}


// ===== COMPILED SASS (sm_100) =====

	.target	sm_100

	.elftype	@"ET_EXEC"


//--------------------- .note.nv.tkinfo           --------------------------
	.section	.note.nv.tkinfo,"",@"SHT_NOTE"
	.sectionflags	@"SHF_NOTE_NV_TKINFO"
	.tkinfo
        /*0018*/ 	.word	0x00000002
        /*0030*/ 	.string	""
        /*0030*/ 	.string	"ptxas"
        /*0030*/ 	.string	"Cuda compilation tools, release 13.0, V13.0.88"
        /*0030*/ 	.string	"Build cuda_13.0.r13.0/compiler.36424714_0"
        /*0030*/ 	.string	"-arch sm_100 -m 64 "



//--------------------- .note.nv.cuinfo           --------------------------
	.section	.note.nv.cuinfo,"",@"SHT_NOTE"
	.sectionflags	@"SHF_NOTE_NV_CUINFO"
        /*0018*/ 	.short	0x0002
        /*001a*/ 	.short	0x0064
        /*001c*/ 	.short	0x0082
	.zero		2


//--------------------- .nv.info                  --------------------------
	.section	.nv.info,"",@"SHT_CUDA_INFO"
	.align	4


	//----- nvinfo : EIATTR_REGCOUNT
	.align		4
        /*0000*/ 	.byte	0x04, 0x2f
        /*0002*/ 	.short	(.L_1 - .L_0)
	.align		4
.L_0:
        /*0004*/ 	.word	index@(_Z15solution2KernelPKfiiiPfmi)
        /*0008*/ 	.word	0x00000020


	//----- nvinfo : EIATTR_FRAME_SIZE
	.align		4
.L_1:
        /*000c*/ 	.byte	0x04, 0x11
        /*000e*/ 	.short	(.L_3 - .L_2)
	.align		4
.L_2:
        /*0010*/ 	.word	index@($__internal_3_$__cuda_sm3x_div_rn_noftz_f32_slowpath)
        /*0014*/ 	.word	0x00000000


	//----- nvinfo : EIATTR_FRAME_SIZE
	.align		4
.L_3:
        /*0018*/ 	.byte	0x04, 0x11
        /*001a*/ 	.short	(.L_5 - .L_4)
	.align		4
.L_4:
        /*001c*/ 	.word	index@(_Z15solution2KernelPKfiiiPfmi)
        /*0020*/ 	.word	0x00000000


	//----- nvinfo : EIATTR_REGCOUNT
	.align		4
.L_5:
        /*0024*/ 	.byte	0x04, 0x2f
        /*0026*/ 	.short	(.L_7 - .L_6)
	.align		4
.L_6:
        /*0028*/ 	.word	index@(_Z15solution3KernelPKfiiiPfmi)
        /*002c*/ 	.word	0x00000020


	//----- nvinfo : EIATTR_FRAME_SIZE
	.align		4
.L_7:
        /*0030*/ 	.byte	0x04, 0x11
        /*0032*/ 	.short	(.L_9 - .L_8)
	.align		4
.L_8:
        /*0034*/ 	.word	index@($__internal_2_$__cuda_sm3x_div_rn_noftz_f32_slowpath)
        /*0038*/ 	.word	0x00000000


	//----- nvinfo : EIATTR_FRAME_SIZE
	.align		4
.L_9:
        /*003c*/ 	.byte	0x04, 0x11
        /*003e*/ 	.short	(.L_11 - .L_10)
	.align		4
.L_10:
        /*0040*/ 	.word	index@(_Z15solution3KernelPKfiiiPfmi)
        /*0044*/ 	.word	0x00000000


	//----- nvinfo : EIATTR_REGCOUNT
	.align		4
.L_11:
        /*0048*/ 	.byte	0x04, 0x2f
        /*004a*/ 	.short	(.L_13 - .L_12)
	.align		4
.L_12:
        /*004c*/ 	.word	index@(_Z15solution4KernelPKfiiiPfmi)
        /*0050*/ 	.word	0x00000012


	//----- nvinfo : EIATTR_FRAME_SIZE
	.align		4
.L_13:
        /*0054*/ 	.byte	0x04, 0x11
        /*0056*/ 	.short	(.L_15 - .L_14)
	.align		4
.L_14:
        /*0058*/ 	.word	index@($__internal_1_$__cuda_sm3x_div_rn_noftz_f32_slowpath)
        /*005c*/ 	.word	0x00000000


	//----- nvinfo : EIATTR_FRAME_SIZE
	.align		4
.L_15:
        /*0060*/ 	.byte	0x04, 0x11
        /*0062*/ 	.short	(.L_17 - .L_16)
	.align		4
.L_16:
        /*0064*/ 	.word	index@(_Z15solution4KernelPKfiiiPfmi)
        /*0068*/ 	.word	0x00000000


	//----- nvinfo : EIATTR_REGCOUNT
	.align		4
.L_17:
        /*006c*/ 	.byte	0x04, 0x2f
        /*006e*/ 	.short	(.L_19 - .L_18)
	.align		4
.L_18:
        /*0070*/ 	.word	index@(_Z15solution5KernelPKfiiiPfmi)
        /*0074*/ 	.word	0x0000001e


	//----- nvinfo : EIATTR_FRAME_SIZE
	.align		4
.L_19:
        /*0078*/ 	.byte	0x04, 0x11
        /*007a*/ 	.short	(.L_21 - .L_20)
	.align		4
.L_20:
        /*007c*/ 	.word	index@($__internal_0_$__cuda_sm3x_div_rn_noftz_f32_slowpath)
        /*0080*/ 	.word	0x00000000


	//----- nvinfo : EIATTR_FRAME_SIZE
	.align		4
.L_21:
        /*0084*/ 	.byte	0x04, 0x11
        /*0086*/ 	.short	(.L_23 - .L_22)
	.align		4
.L_22:
        /*0088*/ 	.word	index@(_Z15solution5KernelPKfiiiPfmi)
        /*008c*/ 	.word	0x00000000


	//----- nvinfo : EIATTR_MIN_STACK_SIZE
	.align		4
.L_23:
        /*0090*/ 	.byte	0x04, 0x12
        /*0092*/ 	.short	(.L_25 - .L_24)
	.align		4
.L_24:
        /*0094*/ 	.word	index@(_Z15solution5KernelPKfiiiPfmi)
        /*0098*/ 	.word	0x00000000


	//----- nvinfo : EIATTR_MIN_STACK_SIZE
	.align		4
.L_25:
        /*009c*/ 	.byte	0x04, 0x12
        /*009e*/ 	.short	(.L_27 - .L_26)
	.align		4
.L_26:
        /*00a0*/ 	.word	index@(_Z15solution4KernelPKfiiiPfmi)
        /*00a4*/ 	.word	0x00000000


	//----- nvinfo : EIATTR_MIN_STACK_SIZE
	.align		4
.L_27:
        /*00a8*/ 	.byte	0x04, 0x12
        /*00aa*/ 	.short	(.L_29 - .L_28)
	.align		4
.L_28:
        /*00ac*/ 	.word	index@(_Z15solution3KernelPKfiiiPfmi)
        /*00b0*/ 	.word	0x00000000


	//----- nvinfo : EIATTR_MIN_STACK_SIZE
	.align		4
.L_29:
        /*00b4*/ 	.byte	0x04, 0x12
        /*00b6*/ 	.short	(.L_31 - .L_30)
	.align		4
.L_30:
        /*00b8*/ 	.word	index@(_Z15solution2KernelPKfiiiPfmi)
        /*00bc*/ 	.word	0x00000000
.L_31:


//--------------------- .nv.compat                --------------------------
	.section	.nv.compat,"",@"SHT_CUDA_COMPAT_INFO"
	.align	4
        /*0000*/ 	.byte	0x02, 0x09, 0x00, 0x00, 0x02, 0x02, 0x01, 0x00, 0x02, 0x05, 0x05, 0x00, 0x03, 0x07, 0x01, 0x01
        /*0010*/ 	.byte	0x02, 0x03, 0x00, 0x00, 0x02, 0x06, 0x01, 0x00, 0x04, 0x0b, 0x08, 0x00, 0x01, 0x00, 0x00, 0x00
        /*0020*/ 	.byte	0x00, 0x00, 0x00, 0x00


//--------------------- .nv.info._Z15solution5KernelPKfiiiPfmi --------------------------
	.section	.nv.info._Z15solution5KernelPKfiiiPfmi,"",@"SHT_CUDA_INFO"
	.sectionflags	@""
	.align	4


	//----- nvinfo : EIATTR_CUDA_API_VERSION
	.align		4
        /*0000*/ 	.byte	0x04, 0x37
        /*0002*/ 	.short	(.L_33 - .L_32)
.L_32:
        /*0004*/ 	.word	0x00000082


	//----- nvinfo : EIATTR_KPARAM_INFO
	.align		4
.L_33:
        /*0008*/ 	.byte	0x04, 0x17
        /*000a*/ 	.short	(.L_35 - .L_34)
.L_34:
        /*000c*/ 	.word	0x00000000
        /*0010*/ 	.short	0x0006
        /*0012*/ 	.short	0x0028
        /*0014*/ 	.byte	0x00, 0xf0, 0x11, 0x00


	//----- nvinfo : EIATTR_KPARAM_INFO
	.align		4
.L_35:
        /*0018*/ 	.byte	0x04, 0x17
        /*001a*/ 	.short	(.L_37 - .L_36)
.L_36:
        /*001c*/ 	.word	0x00000000
        /*0020*/ 	.short	0x0005
        /*0022*/ 	.short	0x0020
        /*0024*/ 	.byte	0x00, 0xf0, 0x21, 0x00


	//----- nvinfo : EIATTR_KPARAM_INFO
	.align		4
.L_37:
        /*0028*/ 	.byte	0x04, 0x17
        /*002a*/ 	.short	(.L_39 - .L_38)
.L_38:
        /*002c*/ 	.word	0x00000000
        /*0030*/ 	.short	0x0004
        /*0032*/ 	.short	0x0018
        /*0034*/ 	.byte	0x00, 0xf5, 0x21, 0x00


	//----- nvinfo : EIATTR_KPARAM_INFO
	.align		4
.L_39:
        /*0038*/ 	.byte	0x04, 0x17
        /*003a*/ 	.short	(.L_41 - .L_40)
.L_40:
        /*003c*/ 	.word	0x00000000
        /*0040*/ 	.short	0x0003
        /*0042*/ 	.short	0x0010
        /*0044*/ 	.byte	0x00, 0xf0, 0x11, 0x00


	//----- nvinfo : EIATTR_KPARAM_INFO
	.align		4
.L_41:
        /*0048*/ 	.byte	0x04, 0x17
        /*004a*/ 	.short	(.L_43 - .L_42)
.L_42:
        /*004c*/ 	.word	0x00000000
        /*0050*/ 	.short	0x0002
        /*0052*/ 	.short	0x000c
        /*0054*/ 	.byte	0x00, 0xf0, 0x11, 0x00


	//----- nvinfo : EIATTR_KPARAM_INFO
	.align		4
.L_43:
        /*0058*/ 	.byte	0x04, 0x17
        /*005a*/ 	.short	(.L_45 - .L_44)
.L_44:
        /*005c*/ 	.word	0x00000000
        /*0060*/ 	.short	0x0001
        /*0062*/ 	.short	0x0008
        /*0064*/ 	.byte	0x00, 0xf0, 0x11, 0x00


	//----- nvinfo : EIATTR_KPARAM_INFO
	.align		4
.L_45:
        /*0068*/ 	.byte	0x04, 0x17
        /*006a*/ 	.short	(.L_47 - .L_46)
.L_46:
        /*006c*/ 	.word	0x00000000
        /*0070*/ 	.short	0x0000
        /*0072*/ 	.short	0x0000
        /*0074*/ 	.byte	0x00, 0xf5, 0x21, 0x00


	//----- nvinfo : EIATTR_SPARSE_MMA_MASK
	.align		4
.L_47:
        /*0078*/ 	.byte	0x03, 0x50
        /*007a*/ 	.short	0x0000


	//----- nvinfo : EIATTR_MAXREG_COUNT
	.align		4
        /*007c*/ 	.byte	0x03, 0x1b
        /*007e*/ 	.short	0x00ff


	//----- nvinfo : EIATTR_MERCURY_ISA_VERSION
	.align		4
        /*0080*/ 	.byte	0x03, 0x5f
        /*0082*/ 	.short	0x0101


	//----- nvinfo : EIATTR_VRC_CTA_INIT_COUNT
	.align		4
        /*0084*/ 	.byte	0x02, 0x4a
	.zero		1
	.zero		1


	//----- nvinfo : EIATTR_EXIT_INSTR_OFFSETS
	.align		4
        /*0088*/ 	.byte	0x04, 0x1c
        /*008a*/ 	.short	(.L_49 - .L_48)


	//   ....[0]....
.L_48:
        /*008c*/ 	.word	0x000000b0


	//   ....[1]....
        /*0090*/ 	.word	0x00001160


	//   ....[2]....
        /*0094*/ 	.word	0x00002390


	//   ....[3]....
        /*0098*/ 	.word	0x00002570


	//   ....[4]....
        /*009c*/ 	.word	0x00002610


	//----- nvinfo : EIATTR_CRS_STACK_SIZE
	.align		4
.L_49:
        /*00a0*/ 	.byte	0x04, 0x1e
        /*00a2*/ 	.short	(.L_51 - .L_50)
.L_50:
        /*00a4*/ 	.word	0x00000000


	//----- nvinfo : EIATTR_CBANK_PARAM_SIZE
	.align		4
.L_51:
        /*00a8*/ 	.byte	0x03, 0x19
        /*00aa*/ 	.short	0x002c


	//----- nvinfo : EIATTR_PARAM_CBANK
	.align		4
        /*00ac*/ 	.byte	0x04, 0x0a
        /*00ae*/ 	.short	(.L_53 - .L_52)
	.align		4
.L_52:
        /*00b0*/ 	.word	index@(.nv.constant0._Z15solution5KernelPKfiiiPfmi)
        /*00b4*/ 	.short	0x0380
        /*00b6*/ 	.short	0x002c


	//----- nvinfo : EIATTR_SW_WAR
	.align		4
.L_53:
        /*00b8*/ 	.byte	0x04, 0x36
        /*00ba*/ 	.short	(.L_55 - .L_54)
.L_54:
        /*00bc*/ 	.word	0x00000008
.L_55:


//--------------------- .nv.info._Z15solution4KernelPKfiiiPfmi --------------------------
	.section	.nv.info._Z15solution4KernelPKfiiiPfmi,"",@"SHT_CUDA_INFO"
	.sectionflags	@""
	.align	4


	//----- nvinfo : EIATTR_CUDA_API_VERSION
	.align		4
        /*0000*/ 	.byte	0x04, 0x37
        /*0002*/ 	.short	(.L_57 - .L_56)
.L_56:
        /*0004*/ 	.word	0x00000082


	//----- nvinfo : EIATTR_KPARAM_INFO
	.align		4
.L_57:
        /*0008*/ 	.byte	0x04, 0x17
        /*000a*/ 	.short	(.L_59 - .L_58)
.L_58:
        /*000c*/ 	.word	0x00000000
        /*0010*/ 	.short	0x0006
        /*0012*/ 	.short	0x0028
        /*0014*/ 	.byte	0x00, 0xf0, 0x11, 0x00


	//----- nvinfo : EIATTR_KPARAM_INFO
	.align		4
.L_59:
        /*0018*/ 	.byte	0x04, 0x17
        /*001a*/ 	.short	(.L_61 - .L_60)
.L_60:
        /*001c*/ 	.word	0x00000000
        /*0020*/ 	.short	0x0005
        /*0022*/ 	.short	0x0020
        /*0024*/ 	.byte	0x00, 0xf0, 0x21, 0x00


	//----- nvinfo : EIATTR_KPARAM_INFO
	.align		4
.L_61:
        /*0028*/ 	.byte	0x04, 0x17
        /*002a*/ 	.short	(.L_63 - .L_62)
.L_62:
        /*002c*/ 	.word	0x00000000
        /*0030*/ 	.short	0x0004
        /*0032*/ 	.short	0x0018
        /*0034*/ 	.byte	0x00, 0xf5, 0x21, 0x00


	//----- nvinfo : EIATTR_KPARAM_INFO
	.align		4
.L_63:
        /*0038*/ 	.byte	0x04, 0x17
        /*003a*/ 	.short	(.L_65 - .L_64)
.L_64:
        /*003c*/ 	.word	0x00000000
        /*0040*/ 	.short	0x0003
        /*0042*/ 	.short	0x0010
        /*0044*/ 	.byte	0x00, 0xf0, 0x11, 0x00


	//----- nvinfo : EIATTR_KPARAM_INFO
	.align		4
.L_65:
        /*0048*/ 	.byte	0x04, 0x17
        /*004a*/ 	.short	(.L_67 - .L_66)
.L_66:
        /*004c*/ 	.word	0x00000000
        /*0050*/ 	.short	0x0002
        /*0052*/ 	.short	0x000c
        /*0054*/ 	.byte	0x00, 0xf0, 0x11, 0x00


	//----- nvinfo : EIATTR_KPARAM_INFO
	.align		4
.L_67:
        /*0058*/ 	.byte	0x04, 0x17
        /*005a*/ 	.short	(.L_69 - .L_68)
.L_68:
        /*005c*/ 	.word	0x00000000
        /*0060*/ 	.short	0x0001
        /*0062*/ 	.short	0x0008
        /*0064*/ 	.byte	0x00, 0xf0, 0x11, 0x00


	//----- nvinfo : EIATTR_KPARAM_INFO
	.align		4
.L_69:
        /*0068*/ 	.byte	0x04, 0x17
        /*006a*/ 	.short	(.L_71 - .L_70)
.L_70:
        /*006c*/ 	.word	0x00000000
        /*0070*/ 	.short	0x0000
        /*0072*/ 	.short	0x0000
        /*0074*/ 	.byte	0x00, 0xf5, 0x21, 0x00


	//----- nvinfo : EIATTR_SPARSE_MMA_MASK
	.align		4
.L_71:
        /*0078*/ 	.byte	0x03, 0x50
        /*007a*/ 	.short	0x0000


	//----- nvinfo : EIATTR_MAXREG_COUNT
	.align		4
        /*007c*/ 	.byte	0x03, 0x1b
        /*007e*/ 	.short	0x00ff


	//----- nvinfo : EIATTR_NUM_BARRIERS
	.align		4
        /*0080*/ 	.byte	0x02, 0x4c
        /*0082*/ 	.byte	0x01
	.zero		1


	//----- nvinfo : EIATTR_MERCURY_ISA_VERSION
	.align		4
        /*0084*/ 	.byte	0x03, 0x5f
        /*0086*/ 	.short	0x0101


	//----- nvinfo : EIATTR_VRC_CTA_INIT_COUNT
	.align		4
        /*0088*/ 	.byte	0x02, 0x4a
	.zero		1
	.zero		1


	//----- nvinfo : EIATTR_EXIT_INSTR_OFFSETS
	.align		4
        /*008c*/ 	.byte	0x04, 0x1c
        /*008e*/ 	.short	(.L_73 - .L_72)


	//   ....[0]....
.L_72:
        /*0090*/ 	.word	0x00000d80


	//----- nvinfo : EIATTR_CRS_STACK_SIZE
	.align		4
.L_73:
        /*0094*/ 	.byte	0x04, 0x1e
        /*0096*/ 	.short	(.L_75 - .L_74)
.L_74:
        /*0098*/ 	.word	0x00000000


	//----- nvinfo : EIATTR_CBANK_PARAM_SIZE
	.align		4
.L_75:
        /*009c*/ 	.byte	0x03, 0x19
        /*009e*/ 	.short	0x002c


	//----- nvinfo : EIATTR_PARAM_CBANK
	.align		4
        /*00a0*/ 	.byte	0x04, 0x0a
        /*00a2*/ 	.short	(.L_77 - .L_76)
	.align		4
.L_76:
        /*00a4*/ 	.word	index@(.nv.constant0._Z15solution4KernelPKfiiiPfmi)
        /*00a8*/ 	.short	0x0380
        /*00aa*/ 	.short	0x002c


	//----- nvinfo : EIATTR_SW_WAR
	.align		4
.L_77:
        /*00ac*/ 	.byte	0x04, 0x36
        /*00ae*/ 	.short	(.L_79 - .L_78)
.L_78:
        /*00b0*/ 	.word	0x00000008
.L_79:


//--------------------- .nv.info._Z15solution3KernelPKfiiiPfmi --------------------------
	.section	.nv.info._Z15solution3KernelPKfiiiPfmi,"",@"SHT_CUDA_INFO"
	.sectionflags	@""
	.align	4


	//----- nvinfo : EIATTR_CUDA_API_VERSION
	.align		4
        /*0000*/ 	.byte	0x04, 0x37
        /*0002*/ 	.short	(.L_81 - .L_80)
.L_80:
        /*0004*/ 	.word	0x00000082


	//----- nvinfo : EIATTR_KPARAM_INFO
	.align		4
.L_81:
        /*0008*/ 	.byte	0x04, 0x17
        /*000a*/ 	.short	(.L_83 - .L_82)
.L_82:
        /*000c*/ 	.word	0x00000000
        /*0010*/ 	.short	0x0006
        /*0012*/ 	.short	0x0028
        /*0014*/ 	.byte	0x00, 0xf0, 0x11, 0x00


	//----- nvinfo : EIATTR_KPARAM_INFO
	.align		4
.L_83:
        /*0018*/ 	.byte	0x04, 0x17
        /*001a*/ 	.short	(.L_85 - .L_84)
.L_84:
        /*001c*/ 	.word	0x00000000
        /*0020*/ 	.short	0x0005
        /*0022*/ 	.short	0x0020
        /*0024*/ 	.byte	0x00, 0xf0, 0x21, 0x00


	//----- nvinfo : EIATTR_KPARAM_INFO
	.align		4
.L_85:
        /*0028*/ 	.byte	0x04, 0x17
        /*002a*/ 	.short	(.L_87 - .L_86)
.L_86:
        /*002c*/ 	.word	0x00000000
        /*0030*/ 	.short	0x0004
        /*0032*/ 	.short	0x0018
        /*0034*/ 	.byte	0x00, 0xf5, 0x21, 0x00


	//----- nvinfo : EIATTR_KPARAM_INFO
	.align		4
.L_87:
        /*0038*/ 	.byte	0x04, 0x17
        /*003a*/ 	.short	(.L_89 - .L_88)
.L_88:
        /*003c*/ 	.word	0x00000000
        /*0040*/ 	.short	0x0003
        /*0042*/ 	.short	0x0010
        /*0044*/ 	.byte	0x00, 0xf0, 0x11, 0x00


	//----- nvinfo : EIATTR_KPARAM_INFO
	.align		4
.L_89:
        /*0048*/ 	.byte	0x04, 0x17
        /*004a*/ 	.short	(.L_91 - .L_90)
.L_90:
        /*004c*/ 	.word	0x00000000
        /*0050*/ 	.short	0x0002
        /*0052*/ 	.short	0x000c
        /*0054*/ 	.byte	0x00, 0xf0, 0x11, 0x00


	//----- nvinfo : EIATTR_KPARAM_INFO
	.align		4
.L_91:
        /*0058*/ 	.byte	0x04, 0x17
        /*005a*/ 	.short	(.L_93 - .L_92)
.L_92:
        /*005c*/ 	.word	0x00000000
        /*0060*/ 	.short	0x0001
        /*0062*/ 	.short	0x0008
        /*0064*/ 	.byte	0x00, 0xf0, 0x11, 0x00


	//----- nvinfo : EIATTR_KPARAM_INFO
	.align		4
.L_93:
        /*0068*/ 	.byte	0x04, 0x17
        /*006a*/ 	.short	(.L_95 - .L_94)
.L_94:
        /*006c*/ 	.word	0x00000000
        /*0070*/ 	.short	0x0000
        /*0072*/ 	.short	0x0000
        /*0074*/ 	.byte	0x00, 0xf5, 0x21, 0x00


	//----- nvinfo : EIATTR_SPARSE_MMA_MASK
	.align		4
.L_95:
        /*0078*/ 	.byte	0x03, 0x50
        /*007a*/ 	.short	0x0000


	//----- nvinfo : EIATTR_MAXREG_COUNT
	.align		4
        /*007c*/ 	.byte	0x03, 0x1b
        /*007e*/ 	.short	0x00ff


	//----- nvinfo : EIATTR_MERCURY_ISA_VERSION
	.align		4
        /*0080*/ 	.byte	0x03, 0x5f
        /*0082*/ 	.short	0x0101


	//----- nvinfo : EIATTR_VRC_CTA_INIT_COUNT
	.align		4
        /*0084*/ 	.byte	0x02, 0x4a
	.zero		1
	.zero		1


	//----- nvinfo : EIATTR_EXIT_INSTR_OFFSETS
	.align		4
        /*0088*/ 	.byte	0x04, 0x1c
        /*008a*/ 	.short	(.L_97 - .L_96)


	//   ....[0]....
.L_96:
        /*008c*/ 	.word	0x00000200


	//   ....[1]....
        /*0090*/ 	.word	0x00000290


	//   ....[2]....
        /*0094*/ 	.word	0x00001bf0


	//   ....[3]....
        /*0098*/ 	.word	0x00001c40


	//   ....[4]....
        /*009c*/ 	.word	0x00001d60


	//   ....[5]....
        /*00a0*/ 	.word	0x00001db0


	//----- nvinfo : EIATTR_CRS_STACK_SIZE
	.align		4
.L_97:
        /*00a4*/ 	.byte	0x04, 0x1e
        /*00a6*/ 	.short	(.L_99 - .L_98)
.L_98:
        /*00a8*/ 	.word	0x00000000


	//----- nvinfo : EIATTR_CBANK_PARAM_SIZE
	.align		4
.L_99:
        /*00ac*/ 	.byte	0x03, 0x19
        /*00ae*/ 	.short	0x002c


	//----- nvinfo : EIATTR_PARAM_CBANK
	.align		4
        /*00b0*/ 	.byte	0x04, 0x0a
        /*00b2*/ 	.short	(.L_101 - .L_100)
	.align		4
.L_100:
        /*00b4*/ 	.word	index@(.nv.constant0._Z15solution3KernelPKfiiiPfmi)
        /*00b8*/ 	.short	0x0380
        /*00ba*/ 	.short	0x002c


	//----- nvinfo : EIATTR_SW_WAR
	.align		4
.L_101:
        /*00bc*/ 	.byte	0x04, 0x36
        /*00be*/ 	.short	(.L_103 - .L_102)
.L_102:
        /*00c0*/ 	.word	0x00000008
.L_103:


//--------------------- .nv.info._Z15solution2KernelPKfiiiPfmi --------------------------
	.section	.nv.info._Z15solution2KernelPKfiiiPfmi,"",@"SHT_CUDA_INFO"
	.sectionflags	@""
	.align	4


	//----- nvinfo : EIATTR_CUDA_API_VERSION
	.align		4
        /*0000*/ 	.byte	0x04, 0x37
        /*0002*/ 	.short	(.L_105 - .L_104)
.L_104:
        /*0004*/ 	.word	0x00000082


	//----- nvinfo : EIATTR_KPARAM_INFO
	.align		4
.L_105:
        /*0008*/ 	.byte	0x04, 0x17
        /*000a*/ 	.short	(.L_107 - .L_106)
.L_106:
        /*000c*/ 	.word	0x00000000
        /*0010*/ 	.short	0x0006
        /*0012*/ 	.short	0x0028
        /*0014*/ 	.byte	0x00, 0xf0, 0x11, 0x00


	//----- nvinfo : EIATTR_KPARAM_INFO
	.align		4
.L_107:
        /*0018*/ 	.byte	0x04, 0x17
        /*001a*/ 	.short	(.L_109 - .L_108)
.L_108:
        /*001c*/ 	.word	0x00000000
        /*0020*/ 	.short	0x0005
        /*0022*/ 	.short	0x0020
        /*0024*/ 	.byte	0x00, 0xf0, 0x21, 0x00


	//----- nvinfo : EIATTR_KPARAM_INFO
	.align		4
.L_109:
        /*0028*/ 	.byte	0x04, 0x17
        /*002a*/ 	.short	(.L_111 - .L_110)
.L_110:
        /*002c*/ 	.word	0x00000000
        /*0030*/ 	.short	0x0004
        /*0032*/ 	.short	0x0018
        /*0034*/ 	.byte	0x00, 0xf5, 0x21, 0x00


	//----- nvinfo : EIATTR_KPARAM_INFO
	.align		4
.L_111:
        /*0038*/ 	.byte	0x04, 0x17
        /*003a*/ 	.short	(.L_113 - .L_112)
.L_112:
        /*003c*/ 	.word	0x00000000
        /*0040*/ 	.short	0x0003
        /*0042*/ 	.short	0x0010
        /*0044*/ 	.byte	0x00, 0xf0, 0x11, 0x00


	//----- nvinfo : EIATTR_KPARAM_INFO
	.align		4
.L_113:
        /*0048*/ 	.byte	0x04, 0x17
        /*004a*/ 	.short	(.L_115 - .L_114)
.L_114:
        /*004c*/ 	.word	0x00000000
        /*0050*/ 	.short	0x0002
        /*0052*/ 	.short	0x000c
        /*0054*/ 	.byte	0x00, 0xf0, 0x11, 0x00


	//----- nvinfo : EIATTR_KPARAM_INFO
	.align		4
.L_115:
        /*0058*/ 	.byte	0x04, 0x17
        /*005a*/ 	.short	(.L_117 - .L_116)
.L_116:
        /*005c*/ 	.word	0x00000000
        /*0060*/ 	.short	0x0001
        /*0062*/ 	.short	0x0008
        /*0064*/ 	.byte	0x00, 0xf0, 0x11, 0x00


	//----- nvinfo : EIATTR_KPARAM_INFO
	.align		4
.L_117:
        /*0068*/ 	.byte	0x04, 0x17
        /*006a*/ 	.short	(.L_119 - .L_118)
.L_118:
        /*006c*/ 	.word	0x00000000
        /*0070*/ 	.short	0x0000
        /*0072*/ 	.short	0x0000
        /*0074*/ 	.byte	0x00, 0xf5, 0x21, 0x00


	//----- nvinfo : EIATTR_SPARSE_MMA_MASK
	.align		4
.L_119:
        /*0078*/ 	.byte	0x03, 0x50
        /*007a*/ 	.short	0x0000


	//----- nvinfo : EIATTR_MAXREG_COUNT
	.align		4
        /*007c*/ 	.byte	0x03, 0x1b
        /*007e*/ 	.short	0x00ff


	//----- nvinfo : EIATTR_MERCURY_ISA_VERSION
	.align		4
        /*0080*/ 	.byte	0x03, 0x5f
        /*0082*/ 	.short	0x0101


	//----- nvinfo : EIATTR_VRC_CTA_INIT_COUNT
	.align		4
        /*0084*/ 	.byte	0x02, 0x4a
	.zero		1
	.zero		1


	//----- nvinfo : EIATTR_EXIT_INSTR_OFFSETS
	.align		4
        /*0088*/ 	.byte	0x04, 0x1c
        /*008a*/ 	.short	(.L_121 - .L_120)


	//   ....[0]....
.L_120:
        /*008c*/ 	.word	0x00000070


	//   ....[1]....
        /*0090*/ 	.word	0x00001a20


	//   ....[2]....
        /*0094*/ 	.word	0x00001b50


	//----- nvinfo : EIATTR_CRS_STACK_SIZE
	.align		4
.L_121:
        /*0098*/ 	.byte	0x04, 0x1e
        /*009a*/ 	.short	(.L_123 - .L_122)
.L_122:
        /*009c*/ 	.word	0x00000000


	//----- nvinfo : EIATTR_CBANK_PARAM_SIZE
	.align		4
.L_123:
        /*00a0*/ 	.byte	0x03, 0x19
        /*00a2*/ 	.short	0x002c


	//----- nvinfo : EIATTR_PARAM_CBANK
	.align		4
        /*00a4*/ 	.byte	0x04, 0x0a
        /*00a6*/ 	.short	(.L_125 - .L_124)
	.align		4
.L_124:
        /*00a8*/ 	.word	index@(.nv.constant0._Z15solution2KernelPKfiiiPfmi)
        /*00ac*/ 	.short	0x0380
        /*00ae*/ 	.short	0x002c


	//----- nvinfo : EIATTR_SW_WAR
	.align		4
.L_125:
        /*00b0*/ 	.byte	0x04, 0x36
        /*00b2*/ 	.short	(.L_127 - .L_126)
.L_126:
        /*00b4*/ 	.word	0x00000008
.L_127:


//--------------------- .nv.callgraph             --------------------------
	.section	.nv.callgraph,"",@"SHT_CUDA_CALLGRAPH"
	.align	4
	.sectionentsize	8
	.align		4
        /*0000*/ 	.word	0x00000000
	.align		4
        /*0004*/ 	.word	0xffffffff
	.align		4
        /*0008*/ 	.word	0x00000000
	.align		4
        /*000c*/ 	.word	0xfffffffe
	.align		4
        /*0010*/ 	.word	0x00000000
	.align		4
        /*0014*/ 	.word	0xfffffffd
	.align		4
        /*0018*/ 	.word	0x00000000
	.align		4
        /*001c*/ 	.word	0xfffffffc


//--------------------- .text._Z15solution5KernelPKfiiiPfmi --------------------------
	.section	.text._Z15solution5KernelPKfiiiPfmi,"ax",@progbits
	.align	128
        .global         _Z15solution5KernelPKfiiiPfmi
        .type           _Z15solution5KernelPKfiiiPfmi,@function
        .size           _Z15solution5KernelPKfiiiPfmi,(.L_x_114 - _Z15solution5KernelPKfiiiPfmi)
        .other          _Z15solution5KernelPKfiiiPfmi,@"STO_CUDA_ENTRY STV_DEFAULT"
_Z15solution5KernelPKfiiiPfmi:
.text._Z15solution5KernelPKfiiiPfmi:
[----:B------:R-:W-:Y:S01]  /*0000*/  LDC R1, c[0x0][0x37c] ;  /* 0x0000df00ff017b82 */ /* 0x000fe20000000800 */
[----:B------:R-:W0:Y:S07]  /*0010*/  S2R R3, SR_TID.X ;  /* 0x0000000000037919 */ /* 0x000e2e0000002100 */
[----:B------:R-:W0:Y:S01]  /*0020*/  S2UR UR4, SR_CTAID.X ;  /* 0x00000000000479c3 */ /* 0x000e220000002500 */
[----:B------:R-:W1:Y:S01]  /*0030*/  LDCU.64 UR6, c[0x0][0x388] ;  /* 0x00007100ff0677ac */ /* 0x000e620008000a00 */
[----:B------:R-:W2:Y:S06]  /*0040*/  LDCU UR5, c[0x0][0x3a8] ;  /* 0x00007500ff0577ac */ /* 0x000eac0008000800 */
[----:B------:R-:W0:Y:S08]  /*0050*/  LDC R6, c[0x0][0x360] ;  /* 0x0000d800ff067b82 */ /* 0x000e300000000800 */
[----:B------:R-:W3:Y:S01]  /*0060*/  LDC R8, c[0x0][0x390] ;  /* 0x0000e400ff087b82 */ /* 0x000ee20000000800 */
[----:B0-----:R-:W-:-:S04]  /*0070*/  IMAD R6, R6, UR4, R3 ;  /* 0x0000000406067c24 */ /* 0x001fc8000f8e0203 */
[----:B-1----:R-:W-:-:S04]  /*0080*/  IMAD R7, R6, UR6, RZ ;  /* 0x0000000606077c24 */ /* 0x002fc8000f8e02ff */
[C---:B---3--:R-:W-:Y:S01]  /*0090*/  IMAD R8, R7.reuse, UR7, -R8 ;  /* 0x0000000707087c24 */ /* 0x048fe2000f8e0a08 */
[----:B--2---:R-:W-:-:S13]  /*00a0*/  ISETP.GE.AND P0, PT, R7, UR5, PT ;  /* 0x0000000507007c0c */ /* 0x004fda000bf06270 */
[----:B------:R-:W-:Y:S05]  /*00b0*/  @P0 EXIT ;  /* 0x000000000000094d */ /* 0x000fea0003800000 */
[----:B------:R-:W-:Y:S01]  /*00c0*/  UISETP.GE.AND UP0, UPT, UR6, 0x1, UPT ;  /* 0x000000010600788c */ /* 0x000fe2000bf06270 */
[----:B------:R-:W-:Y:S01]  /*00d0*/  IMAD.MOV.U32 R0, RZ, RZ, RZ ;  /* 0x000000ffff007224 */ /* 0x000fe200078e00ff */
[----:B------:R-:W0:Y:S07]  /*00e0*/  LDCU.64 UR10, c[0x0][0x358] ;  /* 0x00006b00ff0a77ac */ /* 0x000e2e0008000a00 */
[----:B------:R-:W-:Y:S05]  /*00f0*/  BRA.U !UP0, `(.L_x_0) ;  /* 0x0000000d08b87547 */ /* 0x000fea000b800000 */
[----:B------:R-:W-:Y:S01]  /*0100*/  UISETP.GE.U32.AND UP1, UPT, UR6, 0x10, UPT ;  /* 0x000000100600788c */ /* 0x000fe2000bf26070 */
[----:B------:R-:W-:Y:S01]  /*0110*/  IMAD.MOV.U32 R0, RZ, RZ, RZ ;  /* 0x000000ffff007224 */ /* 0x000fe200078e00ff */
[----:B------:R-:W-:Y:S01]  /*0120*/  ULOP3.LUT UR7, UR6, 0xf, URZ, 0xc0, !UPT ;  /* 0x0000000f06077892 */ /* 0x000fe2000f8ec0ff */
[----:B------:R-:W-:-:S03]  /*0130*/  UMOV UR4, URZ ;  /* 0x000000ff00047c82 */ /* 0x000fc60008000000 */
[----:B------:R-:W-:-:S03]  /*0140*/  UISETP.NE.AND UP0, UPT, UR7, URZ, UPT ;  /* 0x000000ff0700728c */ /* 0x000fc6000bf05270 */
[----:B------:R-:W-:Y:S08]  /*0150*/  BRA.U !UP1, `(.L_x_1) ;  /* 0x0000000509d07547 */ /* 0x000ff0000b800000 */
[----:B------:R-:W1:Y:S01]  /*0160*/  LDC.64 R2, c[0x0][0x380] ;  /* 0x0000e000ff027b82 */ /* 0x000e620000000a00 */
[----:B------:R-:W-:Y:S01]  /*0170*/  IMAD.MOV.U32 R0, RZ, RZ, RZ ;  /* 0x000000ffff007224 */ /* 0x000fe200078e00ff */
[----:B------:R-:W2:Y:S01]  /*0180*/  LDCU.64 UR8, c[0x0][0x3a0] ;  /* 0x00007400ff0877ac */ /* 0x000ea20008000a00 */
[----:B------:R-:W-:Y:S01]  /*0190*/  ULOP3.LUT UR4, UR6, 0x7ffffff0, URZ, 0xc0, !UPT ;  /* 0x7ffffff006047892 */ /* 0x000fe2000f8ec0ff */
[----:B------:R-:W-:-:S11]  /*01a0*/  UMOV UR5, URZ ;  /* 0x000000ff00057c82 */ /* 0x000fd60008000000 */
.L_x_2:
[----:B------:R-:W-:-:S04]  /*01b0*/  VIADD R11, R8, UR5 ;  /* 0x00000005080b7c36 */ /* 0x000fc80008000000 */
[C---:B------:R-:W-:Y:S01]  /*01c0*/  VIADD R9, R11.reuse, 0x3 ;  /* 0x000000030b097836 */ /* 0x040fe20000000000 */
[C---:B--2---:R-:W-:Y:S01]  /*01d0*/  ISETP.GE.U32.AND P4, PT, R11.reuse, UR8, PT ;  /* 0x000000080b007c0c */ /* 0x044fe2000bf86070 */
[C---:B------:R-:W-:Y:S01]  /*01e0*/  VIADD R4, R11.reuse, 0x1 ;  /* 0x000000010b047836 */ /* 0x040fe20000000000 */
[----:B------:R-:W-:Y:S01]  /*01f0*/  SHF.R.S32.HI R10, RZ, 0x1f, R11 ;  /* 0x0000001fff0a7819 */ /* 0x000fe2000001140b */
[----:B------:R-:W-:Y:S01]  /*0200*/  VIADD R5, R11, 0x2 ;  /* 0x000000020b057836 */ /* 0x000fe20000000000 */
[----:B------:R-:W-:Y:S01]  /*0210*/  ISETP.GE.U32.AND P3, PT, R9, UR8, PT ;  /* 0x0000000809007c0c */ /* 0x000fe2000bf66070 */
[C---:B------:R-:W-:Y:S01]  /*0220*/  VIADD R12, R11.reuse, 0x5 ;  /* 0x000000050b0c7836 */ /* 0x040fe20000000000 */
[----:B------:R-:W-:Y:S01]  /*0230*/  ISETP.GE.U32.AND.EX P4, PT, R10, UR9, PT, P4 ;  /* 0x000000090a007c0c */ /* 0x000fe2000bf86140 */
[C---:B------:R-:W-:Y:S01]  /*0240*/  VIADD R10, R11.reuse, 0x4 ;  /* 0x000000040b0a7836 */ /* 0x040fe20000000000 */
[----:B------:R-:W-:Y:S01]  /*0250*/  ISETP.GE.U32.AND P6, PT, R4, UR8, PT ;  /* 0x0000000804007c0c */ /* 0x000fe2000bfc6070 */
[----:B------:R-:W-:Y:S01]  /*0260*/  VIADD R13, R11, 0x6 ;  /* 0x000000060b0d7836 */ /* 0x000fe20000000000 */
[----:B------:R-:W-:Y:S01]  /*0270*/  ISETP.GE.U32.AND P5, PT, R5, UR8, PT ;  /* 0x0000000805007c0c */ /* 0x000fe2000bfa6070 */
[----:B------:R-:W-:Y:S01]  /*0280*/  VIADD R14, R11, 0x7 ;  /* 0x000000070b0e7836 */ /* 0x000fe20000000000 */
[----:B------:R-:W-:-:S02]  /*0290*/  SHF.R.S32.HI R9, RZ, 0x1f, R9 ;  /* 0x0000001fff097819 */ /* 0x000fc40000011409 */
[----:B------:R-:W-:Y:S02]  /*02a0*/  SHF.R.S32.HI R4, RZ, 0x1f, R4 ;  /* 0x0000001fff047819 */ /* 0x000fe40000011404 */
[----:B------:R-:W-:Y:S02]  /*02b0*/  SHF.R.S32.HI R5, RZ, 0x1f, R5 ;  /* 0x0000001fff057819 */ /* 0x000fe40000011405 */
[----:B------:R-:W-:Y:S01]  /*02c0*/  ISETP.GE.U32.AND.EX P3, PT, R9, UR9, PT, P3 ;  /* 0x0000000909007c0c */ /* 0x000fe2000bf66130 */
[----:B------:R-:W-:Y:S01]  /*02d0*/  IMAD.MOV.U32 R9, RZ, RZ, RZ ;  /* 0x000000ffff097224 */ /* 0x000fe200078e00ff */
[----:B------:R-:W-:Y:S02]  /*02e0*/  ISETP.GE.U32.AND.EX P6, PT, R4, UR9, PT, P6 ;  /* 0x0000000904007c0c */ /* 0x000fe4000bfc6160 */
[----:B------:R-:W-:Y:S01]  /*02f0*/  ISETP.GE.U32.AND.EX P5, PT, R5, UR9, PT, P5 ;  /* 0x0000000905007c0c */ /* 0x000fe2000bfa6150 */
[----:B-1----:R-:W-:Y:S01]  /*0300*/  IMAD.WIDE R4, R11, 0x4, R2 ;  /* 0x000000040b047825 */ /* 0x002fe200078e0202 */
[----:B------:R-:W-:-:S02]  /*0310*/  ISETP.GE.U32.AND P1, PT, R10, UR8, PT ;  /* 0x000000080a007c0c */ /* 0x000fc4000bf26070 */
[----:B------:R-:W-:Y:S02]  /*0320*/  ISETP.GE.U32.AND P2, PT, R12, UR8, PT ;  /* 0x000000080c007c0c */ /* 0x000fe4000bf46070 */
[----:B------:R-:W-:Y:S01]  /*0330*/  ISETP.GE.U32.AND P0, PT, R13, UR8, PT ;  /* 0x000000080d007c0c */ /* 0x000fe2000bf06070 */
[----:B0-----:R-:W2:Y:S01]  /*0340*/  @!P4 LDG.E R9, desc[UR10][R4.64] ;  /* 0x0000000a0409c981 */ /* 0x001ea2000c1e1900 */
[----:B------:R-:W-:Y:S02]  /*0350*/  SHF.R.S32.HI R10, RZ, 0x1f, R10 ;  /* 0x0000001fff0a7819 */ /* 0x000fe4000001140a */
[----:B------:R-:W-:Y:S02]  /*0360*/  SHF.R.S32.HI R12, RZ, 0x1f, R12 ;  /* 0x0000001fff0c7819 */ /* 0x000fe4000001140c */
[----:B------:R-:W-:Y:S02]  /*0370*/  SHF.R.S32.HI R13, RZ, 0x1f, R13 ;  /* 0x0000001fff0d7819 */ /* 0x000fe4000001140d */
[----:B------:R-:W-:-:S02]  /*0380*/  ISETP.GE.U32.AND P4, PT, R14, UR8, PT ;  /* 0x000000080e007c0c */ /* 0x000fc4000bf86070 */
[----:B------:R-:W-:Y:S02]  /*0390*/  SHF.R.S32.HI R14, RZ, 0x1f, R14 ;  /* 0x0000001fff0e7819 */ /* 0x000fe4000001140e */
[----:B------:R-:W-:Y:S01]  /*03a0*/  ISETP.GE.U32.AND.EX P1, PT, R10, UR9, PT, P1 ;  /* 0x000000090a007c0c */ /* 0x000fe2000bf26110 */
[----:B------:R-:W-:Y:S01]  /*03b0*/  IMAD.MOV.U32 R10, RZ, RZ, RZ ;  /* 0x000000ffff0a7224 */ /* 0x000fe200078e00ff */
[----:B------:R-:W-:Y:S02]  /*03c0*/  ISETP.GE.U32.AND.EX P2, PT, R12, UR9, PT, P2 ;  /* 0x000000090c007c0c */ /* 0x000fe4000bf46120 */
[----:B------:R-:W-:Y:S02]  /*03d0*/  ISETP.GE.U32.AND.EX P0, PT, R13, UR9, PT, P0 ;  /* 0x000000090d007c0c */ /* 0x000fe4000bf06100 */
[----:B------:R-:W-:Y:S02]  /*03e0*/  CS2R R12, SRZ ;  /* 0x00000000000c7805 */ /* 0x000fe4000001ff00 */
[----:B------:R-:W-:Y:S01]  /*03f0*/  ISETP.GE.U32.AND.EX P4, PT, R14, UR9, PT, P4 ;  /* 0x000000090e007c0c */ /* 0x000fe2000bf86140 */
[C---:B------:R-:W-:Y:S01]  /*0400*/  VIADD R14, R11.reuse, 0x8 ;  /* 0x000000080b0e7836 */ /* 0x040fe20000000000 */
[----:B------:R-:W3:Y:S01]  /*0410*/  @!P6 LDG.E R10, desc[UR10][R4.64+0x4] ;  /* 0x0000040a040ae981 */ /* 0x000ee2000c1e1900 */
[----:B------:R-:W-:-:S02]  /*0420*/  VIADD R15, R11, 0x9 ;  /* 0x000000090b0f7836 */ /* 0x000fc40000000000 */
[----:B------:R-:W-:Y:S01]  /*0430*/  VIADD R16, R11, 0xa ;  /* 0x0000000a0b107836 */ /* 0x000fe20000000000 */
[----:B------:R-:W4:Y:S01]  /*0440*/  @!P5 LDG.E R12, desc[UR10][R4.64+0x8] ;  /* 0x0000080a040cd981 */ /* 0x000f22000c1e1900 */
[----:B------:R-:W-:Y:S02]  /*0450*/  ISETP.GE.U32.AND P6, PT, R14, UR8, PT ;  /* 0x000000080e007c0c */ /* 0x000fe4000bfc6070 */
[----:B------:R-:W-:Y:S01]  /*0460*/  ISETP.GE.U32.AND P5, PT, R15, UR8, PT ;  /* 0x000000080f007c0c */ /* 0x000fe2000bfa6070 */
[----:B------:R-:W5:Y:S01]  /*0470*/  @!P3 LDG.E R13, desc[UR10][R4.64+0xc] ;  /* 0x00000c0a040db981 */ /* 0x000f62000c1e1900 */
[----:B------:R-:W-:Y:S02]  /*0480*/  SHF.R.S32.HI R14, RZ, 0x1f, R14 ;  /* 0x0000001fff0e7819 */ /* 0x000fe4000001140e */
[----:B------:R-:W-:Y:S02]  /*0490*/  SHF.R.S32.HI R15, RZ, 0x1f, R15 ;  /* 0x0000001fff0f7819 */ /* 0x000fe4000001140f */
[----:B------:R-:W-:-:S02]  /*04a0*/  ISETP.GE.U32.AND P3, PT, R16, UR8, PT ;  /* 0x0000000810007c0c */ /* 0x000fc4000bf66070 */
[----:B------:R-:W-:Y:S02]  /*04b0*/  ISETP.GE.U32.AND.EX P6, PT, R14, UR9, PT, P6 ;  /* 0x000000090e007c0c */ /* 0x000fe4000bfc6160 */
[----:B------:R-:W-:Y:S02]  /*04c0*/  ISETP.GE.U32.AND.EX P5, PT, R15, UR9, PT, P5 ;  /* 0x000000090f007c0c */ /* 0x000fe4000bfa6150 */
[----:B------:R-:W-:Y:S02]  /*04d0*/  CS2R R14, SRZ ;  /* 0x00000000000e7805 */ /* 0x000fe4000001ff00 */
[----:B------:R-:W-:Y:S01]  /*04e0*/  SHF.R.S32.HI R16, RZ, 0x1f, R16 ;  /* 0x0000001fff107819 */ /* 0x000fe20000011410 */
[----:B------:R-:W-:-:S03]  /*04f0*/  VIADD R17, R11, 0xc ;  /* 0x0000000c0b117836 */ /* 0x000fc60000000000 */
[----:B------:R-:W-:Y:S01]  /*0500*/  ISETP.GE.U32.AND.EX P3, PT, R16, UR9, PT, P3 ;  /* 0x0000000910007c0c */ /* 0x000fe2000bf66130 */
[----:B------:R-:W-:Y:S01]  /*0510*/  VIADD R16, R11, 0xb ;  /* 0x0000000b0b107836 */ /* 0x000fe20000000000 */
[----:B------:R-:W5:Y:S01]  /*0520*/  @!P2 LDG.E R14, desc[UR10][R4.64+0x14] ;  /* 0x0000140a040ea981 */ /* 0x000f62000c1e1900 */
[----:B------:R-:W-:Y:S02]  /*0530*/  ISETP.GE.U32.AND P2, PT, R17, UR8, PT ;  /* 0x0000000811007c0c */ /* 0x000fe4000bf46070 */
[----:B------:R-:W-:Y:S01]  /*0540*/  SHF.R.S32.HI R17, RZ, 0x1f, R17 ;  /* 0x0000001fff117819 */ /* 0x000fe20000011411 */
[----:B------:R-:W5:Y:S01]  /*0550*/  @!P1 LDG.E R15, desc[UR10][R4.64+0x10] ;  /* 0x0000100a040f9981 */ /* 0x000f62000c1e1900 */
[----:B------:R-:W-:Y:S02]  /*0560*/  ISETP.GE.U32.AND P1, PT, R16, UR8, PT ;  /* 0x0000000810007c0c */ /* 0x000fe4000bf26070 */
[----:B------:R-:W-:Y:S02]  /*0570*/  SHF.R.S32.HI R18, RZ, 0x1f, R16 ;  /* 0x0000001fff127819 */ /* 0x000fe40000011410 */
[----:B------:R-:W-:-:S02]  /*0580*/  ISETP.GE.U32.AND.EX P2, PT, R17, UR9, PT, P2 ;  /* 0x0000000911007c0c */ /* 0x000fc4000bf46120 */
[----:B------:R-:W-:Y:S02]  /*0590*/  CS2R R16, SRZ ;  /* 0x0000000000107805 */ /* 0x000fe4000001ff00 */
[----:B------:R-:W-:Y:S01]  /*05a0*/  ISETP.GE.U32.AND.EX P1, PT, R18, UR9, PT, P1 ;  /* 0x0000000912007c0c */ /* 0x000fe2000bf26110 */
[----:B------:R-:W-:-:S03]  /*05b0*/  VIADD R18, R11, 0xd ;  /* 0x0000000d0b127836 */ /* 0x000fc60000000000 */
[----:B------:R-:W5:Y:S02]  /*05c0*/  @!P0 LDG.E R16, desc[UR10][R4.64+0x18] ;  /* 0x0000180a04108981 */ /* 0x000f64000c1e1900 */
[----:B------:R-:W-:Y:S02]  /*05d0*/  ISETP.GE.U32.AND P0, PT, R18, UR8, PT ;  /* 0x0000000812007c0c */ /* 0x000fe4000bf06070 */
[----:B------:R-:W-:Y:S01]  /*05e0*/  SHF.R.S32.HI R19, RZ, 0x1f, R18 ;  /* 0x0000001fff137819 */ /* 0x000fe20000011412 */
[----:B------:R-:W5:Y:S03]  /*05f0*/  @!P4 LDG.E R17, desc[UR10][R4.64+0x1c] ;  /* 0x00001c0a0411c981 */ /* 0x000f66000c1e1900 */
[----:B------:R-:W-:Y:S02]  /*0600*/  ISETP.GE.U32.AND.EX P0, PT, R19, UR9, PT, P0 ;  /* 0x0000000913007c0c */ /* 0x000fe4000bf06100 */
[----:B------:R-:W-:Y:S01]  /*0610*/  CS2R R18, SRZ ;  /* 0x0000000000127805 */ /* 0x000fe2000001ff00 */
[----:B------:R-:W-:-:S05]  /*0620*/  VIADD R20, R11, 0xe ;  /* 0x0000000e0b147836 */ /* 0x000fca0000000000 */
[----:B------:R-:W5:Y:S01]  /*0630*/  @!P6 LDG.E R18, desc[UR10][R4.64+0x20] ;  /* 0x0000200a0412e981 */ /* 0x000f62000c1e1900 */
[----:B------:R-:W-:Y:S02]  /*0640*/  ISETP.GE.U32.AND P4, PT, R20, UR8, PT ;  /* 0x0000000814007c0c */ /* 0x000fe4000bf86070 */
[----:B------:R-:W-:Y:S01]  /*0650*/  SHF.R.S32.HI R22, RZ, 0x1f, R20 ;  /* 0x0000001fff167819 */ /* 0x000fe20000011414 */
[----:B------:R-:W-:Y:S01]  /*0660*/  IMAD.MOV.U32 R20, RZ, RZ, RZ ;  /* 0x000000ffff147224 */ /* 0x000fe200078e00ff */
[----:B------:R-:W5:Y:S01]  /*0670*/  @!P5 LDG.E R19, desc[UR10][R4.64+0x24] ;  /* 0x0000240a0413d981 */ /* 0x000f62000c1e1900 */
[----:B------:R-:W-:Y:S02]  /*0680*/  VIADD R21, R11, 0xf ;  /* 0x0000000f0b157836 */ /* 0x000fe40000000000 */
[----:B------:R-:W-:Y:S01]  /*0690*/  IMAD.MOV.U32 R11, RZ, RZ, RZ ;  /* 0x000000ffff0b7224 */ /* 0x000fe200078e00ff */
[----:B------:R-:W-:Y:S01]  /*06a0*/  ISETP.GE.U32.AND.EX P4, PT, R22, UR9, PT, P4 ;  /* 0x0000000916007c0c */ /* 0x000fe2000bf86140 */
[----:B------:R-:W5:Y:S01]  /*06b0*/  @!P3 LDG.E R20, desc[UR10][R4.64+0x28] ;  /* 0x0000280a0414b981 */ /* 0x000f62000c1e1900 */
[----:B------:R-:W-:-:S02]  /*06c0*/  ISETP.GE.U32.AND P3, PT, R21, UR8, PT ;  /* 0x0000000815007c0c */ /* 0x000fc4000bf66070 */
[----:B------:R-:W-:Y:S01]  /*06d0*/  SHF.R.S32.HI R22, RZ, 0x1f, R21 ;  /* 0x0000001fff167819 */ /* 0x000fe20000011415 */
[----:B------:R-:W-:Y:S01]  /*06e0*/  IMAD.MOV.U32 R21, RZ, RZ, RZ ;  /* 0x000000ffff157224 */ /* 0x000fe200078e00ff */
[----:B------:R-:W5:Y:S01]  /*06f0*/  @!P1 LDG.E R11, desc[UR10][R4.64+0x2c] ;  /* 0x00002c0a040b9981 */ /* 0x000f62000c1e1900 */
[----:B------:R-:W-:Y:S01]  /*0700*/  IMAD.MOV.U32 R24, RZ, RZ, RZ ;  /* 0x000000ffff187224 */ /* 0x000fe200078e00ff */
[----:B------:R-:W-:Y:S02]  /*0710*/  ISETP.GE.U32.AND.EX P1, PT, R22, UR9, PT, P3 ;  /* 0x0000000916007c0c */ /* 0x000fe4000bf26130 */
[----:B------:R-:W-:Y:S01]  /*0720*/  CS2R R22, SRZ ;  /* 0x0000000000167805 */ /* 0x000fe2000001ff00 */
[----:B------:R-:W5:Y:S04]  /*0730*/  @!P2 LDG.E R21, desc[UR10][R4.64+0x30] ;  /* 0x0000300a0415a981 */ /* 0x000f68000c1e1900 */
[----:B------:R-:W5:Y:S04]  /*0740*/  @!P0 LDG.E R24, desc[UR10][R4.64+0x34] ;  /* 0x0000340a04188981 */ /* 0x000f68000c1e1900 */
[----:B------:R-:W5:Y:S04]  /*0750*/  @!P4 LDG.E R23, desc[UR10][R4.64+0x38] ;  /* 0x0000380a0417c981 */ /* 0x000f68000c1e1900 */
[----:B------:R-:W5:Y:S01]  /*0760*/  @!P1 LDG.E R22, desc[UR10][R4.64+0x3c] ;  /* 0x00003c0a04169981 */ /* 0x000f62000c1e1900 */
[----:B------:R-:W-:-:S04]  /*0770*/  UIADD3 UR5, UPT, UPT, UR5, 0x10, URZ ;  /* 0x0000001005057890 */ /* 0x000fc8000fffe0ff */
[----:B------:R-:W-:Y:S01]  /*0780*/  UISETP.NE.AND UP1, UPT, UR5, UR4, UPT ;  /* 0x000000040500728c */ /* 0x000fe2000bf25270 */
[----:B--2---:R-:W-:-:S04]  /*0790*/  FADD R9, R9, R0 ;  /* 0x0000000009097221 */ /* 0x004fc80000000000 */
[----:B---3--:R-:W-:-:S04]  /*07a0*/  FADD R9, R9, R10 ;  /* 0x0000000a09097221 */ /* 0x008fc80000000000 */
[----:B----4-:R-:W-:-:S04]  /*07b0*/  FADD R12, R9, R12 ;  /* 0x0000000c090c7221 */ /* 0x010fc80000000000 */
[----:B-----5:R-:W-:-:S04]  /*07c0*/  FADD R12, R12, R13 ;  /* 0x0000000d0c0c7221 */ /* 0x020fc80000000000 */
[----:B------:R-:W-:-:S04]  /*07d0*/  FADD R15, R12, R15 ;  /* 0x0000000f0c0f7221 */ /* 0x000fc80000000000 */
        /* <DEDUP_REMOVED lines=10> */
[----:B------:R-:W-:Y:S01]  /*0880*/  FADD R0, R23, R22 ;  /* 0x0000001617007221 */ /* 0x000fe20000000000 */
[----:B------:R-:W-:Y:S06]  /*0890*/  BRA.U UP1, `(.L_x_2) ;  /* 0xfffffff901447547 */ /* 0x000fec000b83ffff */
.L_x_1:
[----:B------:R-:W-:Y:S05]  /*08a0*/  BRA.U !UP0, `(.L_x_0) ;  /* 0x0000000508cc7547 */ /* 0x000fea000b800000 */
[----:B------:R-:W1:Y:S01]  /*08b0*/  LDCU UR6, c[0x0][0x388] ;  /* 0x00007100ff0677ac */ /* 0x000e620008000800 */
[----:B------:R-:W-:Y:S02]  /*08c0*/  UISETP.GE.U32.AND UP0, UPT, UR7, 0x8, UPT ;  /* 0x000000080700788c */ /* 0x000fe4000bf06070 */
[----:B-1----:R-:W-:-:S04]  /*08d0*/  ULOP3.LUT UR5, UR6, 0x7, URZ, 0xc0, !UPT ;  /* 0x0000000706057892 */ /* 0x002fc8000f8ec0ff */
[----:B------:R-:W-:-:S03]  /*08e0*/  UISETP.NE.AND UP1, UPT, UR5, URZ, UPT ;  /* 0x000000ff0500728c */ /* 0x000fc6000bf25270 */
[----:B------:R-:W-:Y:S08]  /*08f0*/  BRA.U !UP0, `(.L_x_3) ;  /* 0x0000000108e47547 */ /* 0x000ff0000b800000 */
[----:B------:R-:W1:Y:S01]  /*0900*/  LDCU.64 UR8, c[0x0][0x3a0] ;  /* 0x00007400ff0877ac */ /* 0x000e620008000a00 */
[----:B------:R-:W-:Y:S01]  /*0910*/  VIADD R11, R8, UR4 ;  /* 0x00000004080b7c36 */ /* 0x000fe20008000000 */
[----:B------:R-:W2:Y:S03]  /*0920*/  LDC.64 R2, c[0x0][0x380] ;  /* 0x0000e000ff027b82 */ /* 0x000ea60000000a00 */
[C---:B------:R-:W-:Y:S01]  /*0930*/  VIADD R4, R11.reuse, 0x1 ;  /* 0x000000010b047836 */ /* 0x040fe20000000000 */
[----:B------:R-:W-:Y:S01]  /*0940*/  SHF.R.S32.HI R5, RZ, 0x1f, R11 ;  /* 0x0000001fff057819 */ /* 0x000fe2000001140b */
[----:B------:R-:W-:-:S03]  /*0950*/  VIADD R9, R11, 0x3 ;  /* 0x000000030b097836 */ /* 0x000fc60000000000 */
[----:B-1----:R-:W-:Y:S02]  /*0960*/  ISETP.GE.U32.AND P3, PT, R4, UR8, PT ;  /* 0x0000000804007c0c */ /* 0x002fe4000bf66070 */
[----:B------:R-:W-:Y:S02]  /*0970*/  ISETP.GE.U32.AND P2, PT, R11, UR8, PT ;  /* 0x000000080b007c0c */ /* 0x000fe4000bf46070 */
[----:B------:R-:W-:Y:S02]  /*0980*/  SHF.R.S32.HI R4, RZ, 0x1f, R4 ;  /* 0x0000001fff047819 */ /* 0x000fe40000011404 */
[----:B------:R-:W-:Y:S01]  /*0990*/  ISETP.GE.U32.AND.EX P2, PT, R5, UR9, PT, P2 ;  /* 0x0000000905007c0c */ /* 0x000fe2000bf46120 */
[C---:B------:R-:W-:Y:S01]  /*09a0*/  VIADD R5, R11.reuse, 0x2 ;  /* 0x000000020b057836 */ /* 0x040fe20000000000 */
[----:B------:R-:W-:Y:S01]  /*09b0*/  ISETP.GE.U32.AND.EX P3, PT, R4, UR9, PT, P3 ;  /* 0x0000000904007c0c */ /* 0x000fe2000bf66130 */
[----:B------:R-:W-:Y:S01]  /*09c0*/  VIADD R4, R11, 0x4 ;  /* 0x000000040b047836 */ /* 0x000fe20000000000 */
[----:B------:R-:W-:Y:S01]  /*09d0*/  ISETP.GE.U32.AND P5, PT, R9, UR8, PT ;  /* 0x0000000809007c0c */ /* 0x000fe2000bfa6070 */
[----:B--2---:R-:W-:Y:S01]  /*09e0*/  IMAD.WIDE R2, R11, 0x4, R2 ;  /* 0x000000040b027825 */ /* 0x004fe200078e0202 */
[----:B------:R-:W-:-:S02]  /*09f0*/  SHF.R.S32.HI R9, RZ, 0x1f, R9 ;  /* 0x0000001fff097819 */ /* 0x000fc40000011409 */
[----:B------:R-:W-:Y:S02]  /*0a00*/  ISETP.GE.U32.AND P4, PT, R5, UR8, PT ;  /* 0x0000000805007c0c */ /* 0x000fe4000bf86070 */
[----:B------:R-:W-:Y:S02]  /*0a10*/  ISETP.GE.U32.AND P1, PT, R4, UR8, PT ;  /* 0x0000000804007c0c */ /* 0x000fe4000bf26070 */
[----:B------:R-:W-:Y:S02]  /*0a20*/  SHF.R.S32.HI R5, RZ, 0x1f, R5 ;  /* 0x0000001fff057819 */ /* 0x000fe40000011405 */
[----:B------:R-:W-:Y:S01]  /*0a30*/  ISETP.GE.U32.AND.EX P5, PT, R9, UR9, PT, P5 ;  /* 0x0000000909007c0c */ /* 0x000fe2000bfa6150 */
[----:B------:R-:W-:Y:S01]  /*0a40*/  VIADD R9, R11, 0x5 ;  /* 0x000000050b097836 */ /* 0x000fe20000000000 */
[----:B------:R-:W-:Y:S02]  /*0a50*/  SHF.R.S32.HI R4, RZ, 0x1f, R4 ;  /* 0x0000001fff047819 */ /* 0x000fe40000011404 */
[----:B------:R-:W-:-:S02]  /*0a60*/  ISETP.GE.U32.AND.EX P4, PT, R5, UR9, PT, P4 ;  /* 0x0000000905007c0c */ /* 0x000fc4000bf86140 */
[----:B------:R-:W-:Y:S02]  /*0a70*/  ISETP.GE.U32.AND.EX P1, PT, R4, UR9, PT, P1 ;  /* 0x0000000904007c0c */ /* 0x000fe4000bf26110 */
[----:B------:R-:W-:Y:S02]  /*0a80*/  CS2R R4, SRZ ;  /* 0x0000000000047805 */ /* 0x000fe4000001ff00 */
[----:B------:R-:W-:Y:S02]  /*0a90*/  ISETP.GE.U32.AND P0, PT, R9, UR8, PT ;  /* 0x0000000809007c0c */ /* 0x000fe4000bf06070 */
[----:B------:R-:W-:Y:S01]  /*0aa0*/  SHF.R.S32.HI R10, RZ, 0x1f, R9 ;  /* 0x0000001fff0a7819 */ /* 0x000fe20000011409 */
[C---:B------:R-:W-:Y:S01]  /*0ab0*/  VIADD R9, R11.reuse, 0x6 ;  /* 0x000000060b097836 */ /* 0x040fe20000000000 */
[----:B0-----:R-:W2:Y:S02]  /*0ac0*/  @!P2 LDG.E R5, desc[UR10][R2.64] ;  /* 0x0000000a0205a981 */ /* 0x001ea4000c1e1900 */
[----:B------:R-:W-:Y:S01]  /*0ad0*/  ISETP.GE.U32.AND.EX P0, PT, R10, UR9, PT, P0 ;  /* 0x000000090a007c0c */ /* 0x000fe2000bf06100 */
[----:B------:R-:W-:Y:S01]  /*0ae0*/  VIADD R11, R11, 0x7 ;  /* 0x000000070b0b7836 */ /* 0x000fe20000000000 */
[----:B------:R-:W-:Y:S01]  /*0af0*/  ISETP.GE.U32.AND P2, PT, R9, UR8, PT ;  /* 0x0000000809007c0c */ /* 0x000fe2000bf46070 */
[----:B------:R-:W3:Y:S01]  /*0b00*/  @!P3 LDG.E R4, desc[UR10][R2.64+0x4] ;  /* 0x0000040a0204b981 */ /* 0x000ee2000c1e1900 */
[----:B------:R-:W-:Y:S01]  /*0b10*/  SHF.R.S32.HI R10, RZ, 0x1f, R9 ;  /* 0x0000001fff0a7819 */ /* 0x000fe20000011409 */
[----:B------:R-:W-:Y:S01]  /*0b20*/  IMAD.MOV.U32 R9, RZ, RZ, RZ ;  /* 0x000000ffff097224 */ /* 0x000fe200078e00ff */
[----:B------:R-:W-:-:S02]  /*0b30*/  ISETP.GE.U32.AND P3, PT, R11, UR8, PT ;  /* 0x000000080b007c0c */ /* 0x000fc4000bf66070 */
[----:B------:R-:W-:Y:S02]  /*0b40*/  ISETP.GE.U32.AND.EX P2, PT, R10, UR9, PT, P2 ;  /* 0x000000090a007c0c */ /* 0x000fe4000bf46120 */
[----:B------:R-:W-:Y:S02]  /*0b50*/  SHF.R.S32.HI R12, RZ, 0x1f, R11 ;  /* 0x0000001fff0c7819 */ /* 0x000fe4000001140b */
[----:B------:R-:W-:Y:S01]  /*0b60*/  CS2R R10, SRZ ;  /* 0x00000000000a7805 */ /* 0x000fe2000001ff00 */
[----:B------:R-:W4:Y:S01]  /*0b70*/  @!P4 LDG.E R9, desc[UR10][R2.64+0x8] ;  /* 0x0000080a0209c981 */ /* 0x000f22000c1e1900 */
[----:B------:R-:W-:Y:S02]  /*0b80*/  ISETP.GE.U32.AND.EX P3, PT, R12, UR9, PT, P3 ;  /* 0x000000090c007c0c */ /* 0x000fe4000bf66130 */
[----:B------:R-:W-:Y:S02]  /*0b90*/  CS2R R12, SRZ ;  /* 0x00000000000c7805 */ /* 0x000fe4000001ff00 */
[----:B------:R-:W5:Y:S04]  /*0ba0*/  @!P5 LDG.E R10, desc[UR10][R2.64+0xc] ;  /* 0x00000c0a020ad981 */ /* 0x000f68000c1e1900 */
[----:B------:R-:W5:Y:S01]  /*0bb0*/  @!P1 LDG.E R11, desc[UR10][R2.64+0x10] ;  /* 0x0000100a020b9981 */ /* 0x000f62000c1e1900 */
[----:B------:R-:W-:-:S03]  /*0bc0*/  IMAD.MOV.U32 R14, RZ, RZ, RZ ;  /* 0x000000ffff0e7224 */ /* 0x000fc600078e00ff */
[----:B------:R-:W5:Y:S04]  /*0bd0*/  @!P0 LDG.E R12, desc[UR10][R2.64+0x14] ;  /* 0x0000140a020c8981 */ /* 0x000f68000c1e1900 */
[----:B------:R-:W5:Y:S04]  /*0be0*/  @!P2 LDG.E R13, desc[UR10][R2.64+0x18] ;  /* 0x0000180a020da981 */ /* 0x000f68000c1e1900 */
[----:B------:R-:W5:Y:S01]  /*0bf0*/  @!P3 LDG.E R14, desc[UR10][R2.64+0x1c] ;  /* 0x00001c0a020eb981 */ /* 0x000f62000c1e1900 */
[----:B------:R-:W-:Y:S01]  /*0c00*/  UIADD3 UR4, UPT, UPT, UR4, 0x8, URZ ;  /* 0x0000000804047890 */ /* 0x000fe2000fffe0ff */
[----:B--2---:R-:W-:-:S04]  /*0c10*/  FADD R5, R0, R5 ;  /* 0x0000000500057221 */ /* 0x004fc80000000000 */
[----:B---3--:R-:W-:-:S04]  /*0c20*/  FADD R4, R5, R4 ;  /* 0x0000000405047221 */ /* 0x008fc80000000000 */
[----:B----4-:R-:W-:-:S04]  /*0c30*/  FADD R9, R4, R9 ;  /* 0x0000000904097221 */ /* 0x010fc80000000000 */
[----:B-----5:R-:W-:-:S04]  /*0c40*/  FADD R10, R9, R10 ;  /* 0x0000000a090a7221 */ /* 0x020fc80000000000 */
[----:B------:R-:W-:-:S04]  /*0c50*/  FADD R11, R10, R11 ;  /* 0x0000000b0a0b7221 */ /* 0x000fc80000000000 */
[----:B------:R-:W-:-:S04]  /*0c60*/  FADD R12, R11, R12 ;  /* 0x0000000c0b0c7221 */ /* 0x000fc80000000000 */
[----:B------:R-:W-:-:S04]  /*0c70*/  FADD R13, R12, R13 ;  /* 0x0000000d0c0d7221 */ /* 0x000fc80000000000 */
[----:B------:R-:W-:-:S07]  /*0c80*/  FADD R0, R13, R14 ;  /* 0x0000000e0d007221 */ /* 0x000fce0000000000 */
.L_x_3:
[----:B------:R-:W-:Y:S05]  /*0c90*/  BRA.U !UP1, `(.L_x_0) ;  /* 0x0000000109d07547 */ /* 0x000fea000b800000 */
[----:B------:R-:W-:Y:S02]  /*0ca0*/  UISETP.GE.U32.AND UP0, UPT, UR5, 0x4, UPT ;  /* 0x000000040500788c */ /* 0x000fe4000bf06070 */
[----:B------:R-:W-:-:S04]  /*0cb0*/  ULOP3.LUT UR6, UR6, 0x3, URZ, 0xc0, !UPT ;  /* 0x0000000306067892 */ /* 0x000fc8000f8ec0ff */
[----:B------:R-:W-:-:S03]  /*0cc0*/  UISETP.NE.AND UP1, UPT, UR6, URZ, UPT ;  /* 0x000000ff0600728c */ /* 0x000fc6000bf25270 */
[----:B------:R-:W-:Y:S08]  /*0cd0*/  BRA.U !UP0, `(.L_x_4) ;  /* 0x00000001087c7547 */ /* 0x000ff0000b800000 */
[----:B------:R-:W1:Y:S01]  /*0ce0*/  LDCU.64 UR8, c[0x0][0x3a0] ;  /* 0x00007400ff0877ac */ /* 0x000e620008000a00 */
[----:B------:R-:W2:Y:S01]  /*0cf0*/  LDC.64 R2, c[0x0][0x380] ;  /* 0x0000e000ff027b82 */ /* 0x000ea20000000a00 */
[----:B------:R-:W-:-:S04]  /*0d00*/  VIADD R11, R8, UR4 ;  /* 0x00000004080b7c36 */ /* 0x000fc80008000000 */
[C---:B------:R-:W-:Y:S01]  /*0d10*/  VIADD R4, R11.reuse, 0x1 ;  /* 0x000000010b047836 */ /* 0x040fe20000000000 */
[----:B------:R-:W-:Y:S01]  /*0d20*/  SHF.R.S32.HI R9, RZ, 0x1f, R11 ;  /* 0x0000001fff097819 */ /* 0x000fe2000001140b */
[C---:B------:R-:W-:Y:S01]  /*0d30*/  VIADD R5, R11.reuse, 0x2 ;  /* 0x000000020b057836 */ /* 0x040fe20000000000 */
[----:B-1----:R-:W-:Y:S02]  /*0d40*/  ISETP.GE.U32.AND P0, PT, R11, UR8, PT ;  /* 0x000000080b007c0c */ /* 0x002fe4000bf06070 */
[----:B------:R-:W-:Y:S02]  /*0d50*/  ISETP.GE.U32.AND P1, PT, R4, UR8, PT ;  /* 0x0000000804007c0c */ /* 0x000fe4000bf26070 */
[----:B------:R-:W-:Y:S02]  /*0d60*/  ISETP.GE.U32.AND.EX P0, PT, R9, UR9, PT, P0 ;  /* 0x0000000909007c0c */ /* 0x000fe4000bf06100 */
[----:B------:R-:W-:Y:S01]  /*0d70*/  SHF.R.S32.HI R9, RZ, 0x1f, R4 ;  /* 0x0000001fff097819 */ /* 0x000fe20000011404 */
[----:B------:R-:W-:Y:S01]  /*0d80*/  VIADD R4, R11, 0x3 ;  /* 0x000000030b047836 */ /* 0x000fe20000000000 */
[----:B------:R-:W-:Y:S01]  /*0d90*/  ISETP.GE.U32.AND P2, PT, R5, UR8, PT ;  /* 0x0000000805007c0c */ /* 0x000fe2000bf46070 */
[----:B--2---:R-:W-:Y:S01]  /*0da0*/  IMAD.WIDE R2, R11, 0x4, R2 ;  /* 0x000000040b027825 */ /* 0x004fe200078e0202 */
[----:B------:R-:W-:-:S02]  /*0db0*/  SHF.R.S32.HI R5, RZ, 0x1f, R5 ;  /* 0x0000001fff057819 */ /* 0x000fc40000011405 */
[----:B------:R-:W-:Y:S02]  /*0dc0*/  ISETP.GE.U32.AND P3, PT, R4, UR8, PT ;  /* 0x0000000804007c0c */ /* 0x000fe4000bf66070 */
[----:B------:R-:W-:Y:S02]  /*0dd0*/  SHF.R.S32.HI R4, RZ, 0x1f, R4 ;  /* 0x0000001fff047819 */ /* 0x000fe40000011404 */
[----:B------:R-:W-:Y:S02]  /*0de0*/  ISETP.GE.U32.AND.EX P1, PT, R9, UR9, PT, P1 ;  /* 0x0000000909007c0c */ /* 0x000fe4000bf26110 */
[----:B------:R-:W-:Y:S02]  /*0df0*/  ISETP.GE.U32.AND.EX P2, PT, R5, UR9, PT, P2 ;  /* 0x0000000905007c0c */ /* 0x000fe4000bf46120 */
[----:B------:R-:W-:Y:S02]  /*0e00*/  ISETP.GE.U32.AND.EX P3, PT, R4, UR9, PT, P3 ;  /* 0x0000000904007c0c */ /* 0x000fe4000bf66130 */
[----:B------:R-:W-:Y:S01]  /*0e10*/  CS2R R4, SRZ ;  /* 0x0000000000047805 */ /* 0x000fe2000001ff00 */
[----:B------:R-:W-:-:S05]  /*0e20*/  IMAD.MOV.U32 R9, RZ, RZ, RZ ;  /* 0x000000ffff097224 */ /* 0x000fca00078e00ff */
[----:B0-----:R-:W2:Y:S01]  /*0e30*/  @!P0 LDG.E R5, desc[UR10][R2.64] ;  /* 0x0000000a02058981 */ /* 0x001ea2000c1e1900 */
[----:B------:R-:W-:-:S03]  /*0e40*/  IMAD.MOV.U32 R10, RZ, RZ, RZ ;  /* 0x000000ffff0a7224 */ /* 0x000fc600078e00ff */
[----:B------:R-:W3:Y:S04]  /*0e50*/  @!P1 LDG.E R4, desc[UR10][R2.64+0x4] ;  /* 0x0000040a02049981 */ /* 0x000ee8000c1e1900 */
[----:B------:R-:W4:Y:S04]  /*0e60*/  @!P2 LDG.E R9, desc[UR10][R2.64+0x8] ;  /* 0x0000080a0209a981 */ /* 0x000f28000c1e1900 */
[----:B------:R-:W5:Y:S01]  /*0e70*/  @!P3 LDG.E R10, desc[UR10][R2.64+0xc] ;  /* 0x00000c0a020ab981 */ /* 0x000f62000c1e1900 */
[----:B------:R-:W-:Y:S01]  /*0e80*/  UIADD3 UR4, UPT, UPT, UR4, 0x4, URZ ;  /* 0x0000000404047890 */ /* 0x000fe2000fffe0ff */
[----:B--2---:R-:W-:-:S04]  /*0e90*/  FADD R5, R0, R5 ;  /* 0x0000000500057221 */ /* 0x004fc80000000000 */
[----:B---3--:R-:W-:-:S04]  /*0ea0*/  FADD R4, R5, R4 ;  /* 0x0000000405047221 */ /* 0x008fc80000000000 */
[----:B----4-:R-:W-:-:S04]  /*0eb0*/  FADD R9, R4, R9 ;  /* 0x0000000904097221 */ /* 0x010fc80000000000 */
[----:B-----5:R-:W-:-:S07]  /*0ec0*/  FADD R0, R9, R10 ;  /* 0x0000000a09007221 */ /* 0x020fce0000000000 */
.L_x_4:
[----:B------:R-:W-:Y:S05]  /*0ed0*/  BRA.U !UP1, `(.L_x_0) ;  /* 0x0000000109407547 */ /* 0x000fea000b800000 */
[----:B------:R-:W1:Y:S01]  /*0ee0*/  LDCU.64 UR8, c[0x0][0x3a0] ;  /* 0x00007400ff0877ac */ /* 0x000e620008000a00 */
[----:B------:R-:W-:-:S05]  /*0ef0*/  UMOV UR5, URZ ;  /* 0x000000ff00057c82 */ /* 0x000fca0008000000 */
.L_x_5:
[----:B------:R-:W-:-:S05]  /*0f00*/  VIADD R4, R8, UR4 ;  /* 0x0000000408047c36 */ /* 0x000fca0008000000 */
[----:B-1----:R-:W-:Y:S02]  /*0f10*/  ISETP.GE.U32.AND P0, PT, R4, UR8, PT ;  /* 0x0000000804007c0c */ /* 0x002fe4000bf06070 */
[----:B------:R-:W-:-:S04]  /*0f20*/  SHF.R.S32.HI R5, RZ, 0x1f, R4 ;  /* 0x0000001fff057819 */ /* 0x000fc80000011404 */
[----:B------:R-:W-:-:S13]  /*0f30*/  ISETP.GE.U32.AND.EX P0, PT, R5, UR9, PT, P0 ;  /* 0x0000000905007c0c */ /* 0x000fda000bf06100 */
[----:B------:R-:W1:Y:S02]  /*0f40*/  @!P0 LDC.64 R2, c[0x0][0x380] ;  /* 0x0000e000ff028b82 */ /* 0x000e640000000a00 */
[----:B-1----:R-:W-:-:S04]  /*0f50*/  @!P0 LEA R2, P1, R4, R2, 0x2 ;  /* 0x0000000204028211 */ /* 0x002fc800078210ff */
[----:B------:R-:W-:Y:S01]  /*0f60*/  @!P0 LEA.HI.X R3, R4, R3, R5, 0x2, P1 ;  /* 0x0000000304038211 */ /* 0x000fe200008f1405 */
[----:B------:R-:W-:-:S06]  /*0f70*/  IMAD.MOV.U32 R5, RZ, RZ, RZ ;  /* 0x000000ffff057224 */ /* 0x000fcc00078e00ff */
[----:B0-----:R-:W2:Y:S01]  /*0f80*/  @!P0 LDG.E R5, desc[UR10][R2.64] ;  /* 0x0000000a02058981 */ /* 0x001ea2000c1e1900 */
[----:B------:R-:W-:Y:S02]  /*0f90*/  UIADD3 UR5, UPT, UPT, UR5, 0x1, URZ ;  /* 0x0000000105057890 */ /* 0x000fe4000fffe0ff */
[----:B------:R-:W-:Y:S02]  /*0fa0*/  UIADD3 UR4, UPT, UPT, UR4, 0x1, URZ ;  /* 0x0000000104047890 */ /* 0x000fe4000fffe0ff */
[----:B------:R-:W-:Y:S01]  /*0fb0*/  UISETP.NE.AND UP0, UPT, UR5, UR6, UPT ;  /* 0x000000060500728c */ /* 0x000fe2000bf05270 */
[----:B--2---:R-:W-:-:S08]  /*0fc0*/  FADD R0, R5, R0 ;  /* 0x0000000005007221 */ /* 0x004fd00000000000 */
[----:B------:R-:W-:Y:S05]  /*0fd0*/  BRA.U UP0, `(.L_x_5) ;  /* 0xfffffffd00c87547 */ /* 0x000fea000b83ffff */
.L_x_0:
[----:B------:R-:W1:Y:S01]  /*0fe0*/  LDCU UR4, c[0x0][0x388] ;  /* 0x00007100ff0477ac */ /* 0x000e620008000800 */
[----:B------:R-:W-:Y:S01]  /*0ff0*/  BSSY.RECONVERGENT B0, `(.L_x_6) ;  /* 0x000000e000007945 */ /* 0x000fe20003800200 */
[----:B-1----:R-:W-:-:S04]  /*1000*/  I2FP.F32.S32 R9, UR4 ;  /* 0x0000000400097c45 */ /* 0x002fc80008201400 */
[----:B------:R-:W1:Y:S08]  /*1010*/  MUFU.RCP R2, R9 ;  /* 0x0000000900027308 */ /* 0x000e700000001000 */
[----:B------:R-:W2:Y:S01]  /*1020*/  FCHK P0, R0, R9 ;  /* 0x0000000900007302 */ /* 0x000ea20000000000 */
[----:B-1----:R-:W-:-:S04]  /*1030*/  FFMA R3, -R9, R2, 1 ;  /* 0x3f80000009037423 */ /* 0x002fc80000000102 */
[----:B------:R-:W-:-:S04]  /*1040*/  FFMA R3, R2, R3, R2 ;  /* 0x0000000302037223 */ /* 0x000fc80000000002 */
[----:B------:R-:W-:-:S04]  /*1050*/  FFMA R2, R0, R3, RZ ;  /* 0x0000000300027223 */ /* 0x000fc800000000ff */
[----:B------:R-:W-:-:S04]  /*1060*/  FFMA R4, -R9, R2, R0 ;  /* 0x0000000209047223 */ /* 0x000fc80000000100 */
[----:B------:R-:W-:Y:S01]  /*1070*/  FFMA R11, R3, R4, R2 ;  /* 0x00000004030b7223 */ /* 0x000fe20000000002 */
[----:B--2---:R-:W-:Y:S06]  /*1080*/  @!P0 BRA `(.L_x_7) ;  /* 0x0000000000108947 */ /* 0x004fec0003800000 */
[----:B------:R-:W-:Y:S01]  /*1090*/  IMAD.MOV.U32 R3, RZ, RZ, R9 ;  /* 0x000000ffff037224 */ /* 0x000fe200078e0009 */
[----:B------:R-:W-:-:S07]  /*10a0*/  MOV R4, 0x10c0 ;  /* 0x000010c000047802 */ /* 0x000fce0000000f00 */
[----:B0-----:R-:W-:Y:S05]  /*10b0*/  CALL.REL.NOINC `($__internal_0_$__cuda_sm3x_div_rn_noftz_f32_slowpath) ;  /* 0x0000001400587944 */ /* 0x001fea0003c00000 */
[----:B------:R-:W-:-:S07]  /*10c0*/  IMAD.MOV.U32 R11, RZ, RZ, R2 ;  /* 0x000000ffff0b7224 */ /* 0x000fce00078e0002 */
.L_x_7:
[----:B0-----:R-:W-:Y:S05]  /*10d0*/  BSYNC.RECONVERGENT B0 ;  /* 0x0000000000007941 */ /* 0x001fea0003800200 */
.L_x_6:
[----:B------:R-:W0:Y:S01]  /*10e0*/  LDC R13, c[0x0][0x388] ;  /* 0x0000e200ff0d7b82 */ /* 0x000e220000000800 */
[----:B------:R-:W1:Y:S01]  /*10f0*/  LDCU UR4, c[0x0][0x3a8] ;  /* 0x00007500ff0477ac */ /* 0x000e620008000800 */
[----:B------:R-:W-:-:S06]  /*1100*/  VIADD R10, R7, 0x1 ;  /* 0x00000001070a7836 */ /* 0x000fcc0000000000 */
[----:B------:R-:W2:Y:S01]  /*1110*/  LDC.64 R2, c[0x0][0x398] ;  /* 0x0000e600ff027b82 */ /* 0x000ea20000000a00 */
[----:B-1----:R-:W-:-:S04]  /*1120*/  ISETP.GE.AND P0, PT, R10, UR4, PT ;  /* 0x000000040a007c0c */ /* 0x002fc8000bf06270 */
[----:B0-----:R-:W-:Y:S01]  /*1130*/  ISETP.LT.OR P0, PT, R13, 0x2, P0 ;  /* 0x000000020d00780c */ /* 0x001fe20000701670 */
[----:B--2---:R-:W-:-:S05]  /*1140*/  IMAD.WIDE R4, R7, 0x4, R2 ;  /* 0x0000000407047825 */ /* 0x004fca00078e0202 */
[----:B------:R0:W-:Y:S07]  /*1150*/  STG.E desc[UR10][R4.64], R11 ;  /* 0x0000000b04007986 */ /* 0x0001ee000c10190a */
[----:B------:R-:W-:Y:S05]  /*1160*/  @P0 EXIT ;  /* 0x000000000000094d */ /* 0x000fea0003800000 */
[----:B------:R-:W1:Y:S02]  /*1170*/  LDCU UR5, c[0x0][0x38c] ;  /* 0x00007180ff0577ac */ /* 0x000e640008000800 */
[----:B-1----:R-:W-:-:S09]  /*1180*/  UISETP.GE.AND UP0, UPT, UR5, 0x1, UPT ;  /* 0x000000010500788c */ /* 0x002fd2000bf06270 */
[----:B------:R-:W-:Y:S05]  /*1190*/  BRA.U !UP0, `(.L_x_8) ;  /* 0x0000001108847547 */ /* 0x000fea000b800000 */
[----:B------:R-:W0:Y:S01]  /*11a0*/  LDCU UR6, c[0x0][0x390] ;  /* 0x00007200ff0677ac */ /* 0x000e220008000800 */
[----:B------:R-:W-:Y:S02]  /*11b0*/  IMAD R6, R6, UR5, RZ ;  /* 0x0000000506067c24 */ /* 0x000fe4000f8e02ff */
[--C-:B------:R-:W-:Y:S01]  /*11c0*/  IMAD.IADD R12, R8, 0x1, R13.reuse ;  /* 0x00000001080c7824 */ /* 0x100fe200078e020d */
[----:B------:R-:W-:Y:S01]  /*11d0*/  ULOP3.LUT UR4, UR5, 0x7ffffff8, URZ, 0xc0, !UPT ;  /* 0x7ffffff805047892 */ /* 0x000fe2000f8ec0ff */
[----:B------:R-:W-:Y:S01]  /*11e0*/  IMAD R6, R6, R13, R13 ;  /* 0x0000000d06067224 */ /* 0x000fe200078e020d */
[----:B------:R-:W-:Y:S01]  /*11f0*/  ULOP3.LUT UR5, UR5, 0x7, URZ, 0xc0, !UPT ;  /* 0x0000000705057892 */ /* 0x000fe2000f8ec0ff */
[----:B------:R-:W-:Y:S01]  /*1200*/  IMAD.MOV.U32 R13, RZ, RZ, 0x1 ;  /* 0x00000001ff0d7424 */ /* 0x000fe200078e00ff */
[----:B------:R-:W-:Y:S01]  /*1210*/  UIADD3 UR8, UPT, UPT, -UR4, URZ, URZ ;  /* 0x000000ff04087290 */ /* 0x000fe2000fffe1ff */
[----:B------:R-:W-:Y:S02]  /*1220*/  IMAD.MOV.U32 R14, RZ, RZ, R10 ;  /* 0x000000ffff0e7224 */ /* 0x000fe400078e000a */
[----:B------:R-:W-:Y:S01]  /*1230*/  UMOV UR4, URZ ;  /* 0x000000ff00047c82 */ /* 0x000fe20008000000 */
[----:B0-----:R-:W-:-:S08]  /*1240*/  VIADD R11, R6, -UR6 ;  /* 0x80000006060b7c36 */ /* 0x001fd00008000000 */
.L_x_16:
[----:B------:R-:W0:Y:S02]  /*1250*/  LDCU UR6, c[0x0][0x38c] ;  /* 0x00007180ff0677ac */ /* 0x000e240008000800 */
[----:B0-----:R-:W-:-:S03]  /*1260*/  UISETP.GE.U32.AND UP0, UPT, UR6, 0x8, UPT ;  /* 0x000000080600788c */ /* 0x001fc6000bf06070 */
[----:B------:R-:W-:-:S06]  /*1270*/  UMOV UR6, UR4 ;  /* 0x0000000400067c82 */ /* 0x000fcc0008000000 */
[----:B------:R-:W-:Y:S05]  /*1280*/  BRA.U !UP0, `(.L_x_9) ;  /* 0x0000000508f07547 */ /* 0x000fea000b800000 */
[----:B------:R-:W0:Y:S01]  /*1290*/  LDC.64 R2, c[0x0][0x380] ;  /* 0x0000e000ff027b82 */ /* 0x000e220000000a00 */
[----:B------:R-:W-:Y:S01]  /*12a0*/  VIADD R15, R8, UR4 ;  /* 0x00000004080f7c36 */ /* 0x000fe20008000000 */
[----:B------:R-:W1:Y:S01]  /*12b0*/  LDCU.64 UR12, c[0x0][0x3a0] ;  /* 0x00007400ff0c77ac */ /* 0x000e620008000a00 */
[----:B------:R-:W-:Y:S01]  /*12c0*/  VIADD R17, R11, UR4 ;  /* 0x000000040b117c36 */ /* 0x000fe20008000000 */
[----:B------:R-:W-:Y:S01]  /*12d0*/  UIADD3 UR6, UPT, UPT, UR4, 0x3, URZ ;  /* 0x0000000304067890 */ /* 0x000fe2000fffe0ff */
[----:B------:R-:W-:-:S11]  /*12e0*/  UMOV UR7, UR8 ;  /* 0x0000000800077c82 */ /* 0x000fd60008000000 */
.L_x_10:
[C---:B-1----:R-:W-:Y:S01]  /*12f0*/  ISETP.GE.U32.AND P0, PT, R17.reuse, UR12, PT ;  /* 0x0000000c11007c0c */ /* 0x042fe2000bf06070 */
[----:B------:R-:W-:Y:S01]  /*1300*/  IMAD.MOV.U32 R23, RZ, RZ, RZ ;  /* 0x000000ffff177224 */ /* 0x000fe200078e00ff */
[----:B------:R-:W-:Y:S01]  /*1310*/  SHF.R.S32.HI R4, RZ, 0x1f, R17 ;  /* 0x0000001fff047819 */ /* 0x000fe20000011411 */
[----:B0-----:R-:W-:Y:S01]  /*1320*/  IMAD.WIDE R6, R17, 0x4, R2 ;  /* 0x0000000411067825 */ /* 0x001fe200078e0202 */
[----:B------:R-:W-:Y:S02]  /*1330*/  ISETP.GE.U32.AND P1, PT, R15, UR12, PT ;  /* 0x0000000c0f007c0c */ /* 0x000fe4000bf26070 */
[----:B------:R-:W-:Y:S02]  /*1340*/  CS2R R20, SRZ ;  /* 0x0000000000147805 */ /* 0x000fe4000001ff00 */
[----:B------:R-:W-:Y:S01]  /*1350*/  ISETP.GE.U32.AND.EX P0, PT, R4, UR13, PT, P0 ;  /* 0x0000000d04007c0c */ /* 0x000fe2000bf06100 */
[----:B------:R-:W-:Y:S01]  /*1360*/  VIADD R4, R17, 0x1 ;  /* 0x0000000111047836 */ /* 0x000fe20000000000 */
[----:B------:R-:W-:Y:S01]  /*1370*/  SHF.R.S32.HI R5, RZ, 0x1f, R15 ;  /* 0x0000001fff057819 */ /* 0x000fe2000001140f */
[----:B------:R-:W-:-:S03]  /*1380*/  VIADD R16, R15, 0x1 ;  /* 0x000000010f107836 */ /* 0x000fc60000000000 */
[----:B------:R-:W-:Y:S02]  /*1390*/  ISETP.GE.U32.AND.EX P1, PT, R5, UR13, PT, P1 ;  /* 0x0000000d05007c0c */ /* 0x000fe4000bf26110 */
[----:B------:R-:W-:Y:S02]  /*13a0*/  ISETP.GE.U32.AND P2, PT, R4, UR12, PT ;  /* 0x0000000c04007c0c */ /* 0x000fe4000bf46070 */
[----:B------:R-:W-:-:S03]  /*13b0*/  SHF.R.S32.HI R4, RZ, 0x1f, R4 ;  /* 0x0000001fff047819 */ /* 0x000fc60000011404 */
[----:B------:R-:W2:Y:S01]  /*13c0*/  @!P0 LDG.E R23, desc[UR10][R6.64] ;  /* 0x0000000a06178981 */ /* 0x000ea2000c1e1900 */
[----:B------:R-:W-:Y:S02]  /*13d0*/  ISETP.GE.U32.AND P0, PT, R16, UR12, PT ;  /* 0x0000000c10007c0c */ /* 0x000fe4000bf06070 */
[----:B------:R-:W-:Y:S02]  /*13e0*/  SHF.R.S32.HI R16, RZ, 0x1f, R16 ;  /* 0x0000001fff107819 */ /* 0x000fe40000011410 */
[----:B------:R-:W-:Y:S01]  /*13f0*/  ISETP.GE.U32.AND.EX P2, PT, R4, UR13, PT, P2 ;  /* 0x0000000d04007c0c */ /* 0x000fe2000bf46120 */
[----:B------:R-:W-:Y:S01]  /*1400*/  IMAD.WIDE R4, R15, 0x4, R2 ;  /* 0x000000040f047825 */ /* 0x000fe200078e0202 */
[----:B------:R-:W-:-:S03]  /*1410*/  ISETP.GE.U32.AND.EX P0, PT, R16, UR13, PT, P0 ;  /* 0x0000000d10007c0c */ /* 0x000fc6000bf06100 */
[----:B------:R-:W-:Y:S01]  /*1420*/  VIADD R16, R17, 0x2 ;  /* 0x0000000211107836 */ /* 0x000fe20000000000 */
[----:B------:R-:W3:Y:S01]  /*1430*/  @!P1 LDG.E R20, desc[UR10][R4.64] ;  /* 0x0000000a04149981 */ /* 0x000ee2000c1e1900 */
[----:B------:R-:W-:-:S03]  /*1440*/  IMAD.MOV.U32 R19, RZ, RZ, RZ ;  /* 0x000000ffff137224 */ /* 0x000fc600078e00ff */
[----:B------:R-:W-:Y:S02]  /*1450*/  ISETP.GE.U32.AND P1, PT, R16, UR12, PT ;  /* 0x0000000c10007c0c */ /* 0x000fe4000bf26070 */
[----:B------:R-:W-:Y:S01]  /*1460*/  SHF.R.S32.HI R18, RZ, 0x1f, R16 ;  /* 0x0000001fff127819 */ /* 0x000fe20000011410 */
[----:B------:R-:W-:Y:S01]  /*1470*/  VIADD R16, R15, 0x2 ;  /* 0x000000020f107836 */ /* 0x000fe20000000000 */
[----:B------:R-:W4:Y:S02]  /*1480*/  @!P2 LDG.E R21, desc[UR10][R6.64+0x4] ;  /* 0x0000040a0615a981 */ /* 0x000f24000c1e1900 */
[----:B------:R-:W-:Y:S02]  /*1490*/  ISETP.GE.U32.AND.EX P1, PT, R18, UR13, PT, P1 ;  /* 0x0000000d12007c0c */ /* 0x000fe4000bf26110 */
[----:B------:R-:W5:Y:S01]  /*14a0*/  @!P0 LDG.E R19, desc[UR10][R4.64+0x4] ;  /* 0x0000040a04138981 */ /* 0x000f62000c1e1900 */
[----:B------:R-:W-:Y:S02]  /*14b0*/  ISETP.GE.U32.AND P0, PT, R16, UR12, PT ;  /* 0x0000000c10007c0c */ /* 0x000fe4000bf06070 */
[----:B------:R-:W-:Y:S01]  /*14c0*/  SHF.R.S32.HI R16, RZ, 0x1f, R16 ;  /* 0x0000001fff107819 */ /* 0x000fe20000011410 */
[----:B------:R-:W-:-:S03]  /*14d0*/  IMAD.MOV.U32 R18, RZ, RZ, RZ ;  /* 0x000000ffff127224 */ /* 0x000fc600078e00ff */
[----:B------:R-:W-:Y:S01]  /*14e0*/  ISETP.GE.U32.AND.EX P0, PT, R16, UR13, PT, P0 ;  /* 0x0000000d10007c0c */ /* 0x000fe2000bf06100 */
[----:B------:R-:W-:-:S03]  /*14f0*/  IMAD.MOV.U32 R16, RZ, RZ, RZ ;  /* 0x000000ffff107224 */ /* 0x000fc600078e00ff */
[----:B------:R-:W5:Y:S09]  /*1500*/  @!P1 LDG.E R18, desc[UR10][R6.64+0x8] ;  /* 0x0000080a06129981 */ /* 0x000f72000c1e1900 */
[----:B------:R-:W5:Y:S01]  /*1510*/  @!P0 LDG.E R16, desc[UR10][R4.64+0x8] ;  /* 0x0000080a04108981 */ /* 0x000f62000c1e1900 */
[----:B------:R-:W-:-:S05]  /*1520*/  VIADD R22, R17, 0x3 ;  /* 0x0000000311167836 */ /* 0x000fca0000000000 */
[----:B------:R-:W-:Y:S02]  /*1530*/  ISETP.GE.U32.AND P5, PT, R22, UR12, PT ;  /* 0x0000000c16007c0c */ /* 0x000fe4000bfa6070 */
[----:B------:R-:W-:Y:S01]  /*1540*/  SHF.R.S32.HI R24, RZ, 0x1f, R22 ;  /* 0x0000001fff187819 */ /* 0x000fe20000011416 */
[----:B------:R-:W-:-:S03]  /*1550*/  VIADD R22, R15, 0x3 ;  /* 0x000000030f167836 */ /* 0x000fc60000000000 */
[----:B------:R-:W-:Y:S01]  /*1560*/  ISETP.GE.U32.AND.EX P5, PT, R24, UR13, PT, P5 ;  /* 0x0000000d18007c0c */ /* 0x000fe2000bfa6150 */
[----:B------:R-:W-:Y:S01]  /*1570*/  VIADD R24, R17, 0x4 ;  /* 0x0000000411187836 */ /* 0x000fe20000000000 */
[----:B------:R-:W-:Y:S02]  /*1580*/  ISETP.GE.U32.AND P6, PT, R22, UR12, PT ;  /* 0x0000000c16007c0c */ /* 0x000fe4000bfc6070 */
[----:B------:R-:W-:Y:S02]  /*1590*/  SHF.R.S32.HI R22, RZ, 0x1f, R22 ;  /* 0x0000001fff167819 */ /* 0x000fe40000011416 */
[----:B------:R-:W-:Y:S02]  /*15a0*/  ISETP.GE.U32.AND P0, PT, R24, UR12, PT ;  /* 0x0000000c18007c0c */ /* 0x000fe4000bf06070 */
[----:B------:R-:W-:Y:S02]  /*15b0*/  SHF.R.S32.HI R24, RZ, 0x1f, R24 ;  /* 0x0000001fff187819 */ /* 0x000fe40000011418 */
[----:B------:R-:W-:Y:S01]  /*15c0*/  ISETP.GE.U32.AND.EX P6, PT, R22, UR13, PT, P6 ;  /* 0x0000000d16007c0c */ /* 0x000fe2000bfc6160 */
[----:B------:R-:W-:Y:S01]  /*15d0*/  VIADD R22, R15, 0x4 ;  /* 0x000000040f167836 */ /* 0x000fe20000000000 */
[----:B------:R-:W-:Y:S01]  /*15e0*/  ISETP.GE.U32.AND.EX P0, PT, R24, UR13, PT, P0 ;  /* 0x0000000d18007c0c */ /* 0x000fe2000bf06100 */
[----:B------:R-:W-:-:S03]  /*15f0*/  VIADD R24, R17, 0x5 ;  /* 0x0000000511187836 */ /* 0x000fc60000000000 */
[----:B------:R-:W-:Y:S02]  /*1600*/  ISETP.GE.U32.AND P1, PT, R22, UR12, PT ;  /* 0x0000000c16007c0c */ /* 0x000fe4000bf26070 */
[----:B------:R-:W-:Y:S02]  /*1610*/  ISETP.GE.U32.AND P2, PT, R24, UR12, PT ;  /* 0x0000000c18007c0c */ /* 0x000fe4000bf46070 */
[----:B------:R-:W-:Y:S02]  /*1620*/  SHF.R.S32.HI R22, RZ, 0x1f, R22 ;  /* 0x0000001fff167819 */ /* 0x000fe40000011416 */
[----:B------:R-:W-:Y:S02]  /*1630*/  SHF.R.S32.HI R24, RZ, 0x1f, R24 ;  /* 0x0000001fff187819 */ /* 0x000fe40000011418 */
[----:B------:R-:W-:Y:S01]  /*1640*/  ISETP.GE.U32.AND.EX P1, PT, R22, UR13, PT, P1 ;  /* 0x0000000d16007c0c */ /* 0x000fe2000bf26110 */
[C---:B------:R-:W-:Y:S01]  /*1650*/  VIADD R22, R17.reuse, 0x6 ;  /* 0x0000000611167836 */ /* 0x040fe20000000000 */
        /* <DEDUP_REMOVED lines=9> */
[----:B------:R-:W-:-:S02]  /*16f0*/  VIADD R25, R15, 0x7 ;  /* 0x000000070f197836 */ /* 0x000fc40000000000 */
[----:B--2---:R-:W-:Y:S01]  /*1700*/  FADD R23, R23, R0 ;  /* 0x0000000017177221 */ /* 0x004fe20000000000 */
[----:B------:R-:W-:-:S06]  /*1710*/  IMAD.MOV.U32 R0, RZ, RZ, RZ ;  /* 0x000000ffff007224 */ /* 0x000fcc00078e00ff */
[----:B------:R-:W2:Y:S01]  /*1720*/  @!P5 LDG.E R0, desc[UR10][R6.64+0xc] ;  /* 0x00000c0a0600d981 */ /* 0x000ea2000c1e1900 */
[----:B---3--:R-:W-:Y:S01]  /*1730*/  FADD R24, R23, -R20 ;  /* 0x8000001417187221 */ /* 0x008fe20000000000 */
[----:B------:R-:W-:Y:S01]  /*1740*/  IMAD.MOV.U32 R20, RZ, RZ, RZ ;  /* 0x000000ffff147224 */ /* 0x000fe200078e00ff */
[----:B------:R-:W-:Y:S02]  /*1750*/  ISETP.GE.U32.AND P5, PT, R22, UR12, PT ;  /* 0x0000000c16007c0c */ /* 0x000fe4000bfa6070 */
[----:B------:R-:W-:Y:S01]  /*1760*/  SHF.R.S32.HI R22, RZ, 0x1f, R22 ;  /* 0x0000001fff167819 */ /* 0x000fe20000011416 */
[----:B------:R-:W-:Y:S02]  /*1770*/  VIADD R23, R15, 0x6 ;  /* 0x000000060f177836 */ /* 0x000fe40000000000 */
[----:B------:R-:W3:Y:S01]  /*1780*/  @!P6 LDG.E R20, desc[UR10][R4.64+0xc] ;  /* 0x00000c0a0414e981 */ /* 0x000ee2000c1e1900 */
[----:B----4-:R-:W-:Y:S01]  /*1790*/  FADD R24, R24, R21 ;  /* 0x0000001518187221 */ /* 0x010fe20000000000 */
[----:B------:R-:W-:Y:S01]  /*17a0*/  IMAD.MOV.U32 R21, RZ, RZ, RZ ;  /* 0x000000ffff157224 */ /* 0x000fe200078e00ff */
[----:B------:R-:W-:-:S02]  /*17b0*/  ISETP.GE.U32.AND.EX P5, PT, R22, UR13, PT, P5 ;  /* 0x0000000d16007c0c */ /* 0x000fc4000bfa6150 */
[----:B-----5:R-:W-:Y:S01]  /*17c0*/  FADD R27, R24, -R19 ;  /* 0x80000013181b7221 */ /* 0x020fe20000000000 */
[----:B------:R-:W-:Y:S02]  /*17d0*/  IMAD.MOV.U32 R24, RZ, RZ, RZ ;  /* 0x000000ffff187224 */ /* 0x000fe400078e00ff */
[----:B------:R-:W4:Y:S01]  /*17e0*/  @!P0 LDG.E R21, desc[UR10][R6.64+0x10] ;  /* 0x0000100a06158981 */ /* 0x000f22000c1e1900 */
[----:B------:R-:W-:Y:S01]  /*17f0*/  ISETP.GE.U32.AND P6, PT, R23, UR12, PT ;  /* 0x0000000c17007c0c */ /* 0x000fe2000bfc6070 */
[----:B------:R-:W-:Y:S01]  /*1800*/  IMAD.MOV.U32 R19, RZ, RZ, RZ ;  /* 0x000000ffff137224 */ /* 0x000fe200078e00ff */
[----:B------:R-:W-:Y:S01]  /*1810*/  SHF.R.S32.HI R23, RZ, 0x1f, R23 ;  /* 0x0000001fff177819 */ /* 0x000fe20000011417 */
[----:B------:R-:W5:Y:S01]  /*1820*/  @!P1 LDG.E R24, desc[UR10][R4.64+0x10] ;  /* 0x0000100a04189981 */ /* 0x000f62000c1e1900 */
[----:B------:R-:W-:Y:S01]  /*1830*/  FADD R27, R27, R18 ;  /* 0x000000121b1b7221 */ /* 0x000fe20000000000 */
[----:B------:R-:W-:Y:S01]  /*1840*/  IMAD.MOV.U32 R18, RZ, RZ, RZ ;  /* 0x000000ffff127224 */ /* 0x000fe200078e00ff */
[----:B------:R-:W-:Y:S01]  /*1850*/  ISETP.GE.U32.AND.EX P6, PT, R23, UR13, PT, P6 ;  /* 0x0000000d17007c0c */ /* 0x000fe2000bfc6160 */
[----:B------:R-:W5:Y:S01]  /*1860*/  @!P2 LDG.E R19, desc[UR10][R6.64+0x14] ;  /* 0x0000140a0613a981 */ /* 0x000f62000c1e1900 */
[----:B------:R-:W-:Y:S01]  /*1870*/  IMAD.MOV.U32 R22, RZ, RZ, RZ ;  /* 0x000000ffff167224 */ /* 0x000fe200078e00ff */
[----:B------:R-:W-:-:S02]  /*1880*/  ISETP.GE.U32.AND P0, PT, R25, UR12, PT ;  /* 0x0000000c19007c0c */ /* 0x000fc4000bf06070 */
[----:B------:R-:W-:Y:S01]  /*1890*/  SHF.R.S32.HI R25, RZ, 0x1f, R25 ;  /* 0x0000001fff197819 */ /* 0x000fe20000011419 */
[----:B------:R-:W5:Y:S01]  /*18a0*/  @!P5 LDG.E R18, desc[UR10][R4.64+0x14] ;  /* 0x0000140a0412d981 */ /* 0x000f62000c1e1900 */
[----:B------:R-:W-:Y:S01]  /*18b0*/  FADD R27, R27, -R16 ;  /* 0x800000101b1b7221 */ /* 0x000fe20000000000 */
[----:B------:R-:W-:Y:S01]  /*18c0*/  IMAD.MOV.U32 R16, RZ, RZ, RZ ;  /* 0x000000ffff107224 */ /* 0x000fe200078e00ff */
[----:B------:R-:W-:Y:S01]  /*18d0*/  ISETP.GE.U32.AND.EX P0, PT, R25, UR13, PT, P0 ;  /* 0x0000000d19007c0c */ /* 0x000fe2000bf06100 */
[----:B------:R-:W-:Y:S01]  /*18e0*/  IMAD.MOV.U32 R23, RZ, RZ, RZ ;  /* 0x000000ffff177224 */ /* 0x000fe200078e00ff */
[----:B------:R-:W5:Y:S04]  /*18f0*/  @!P3 LDG.E R22, desc[UR10][R6.64+0x18] ;  /* 0x0000180a0616b981 */ /* 0x000f68000c1e1900 */
[----:B------:R-:W5:Y:S04]  /*1900*/  @!P6 LDG.E R16, desc[UR10][R4.64+0x18] ;  /* 0x0000180a0410e981 */ /* 0x000f68000c1e1900 */
[----:B------:R0:W5:Y:S02]  /*1910*/  @!P4 LDG.E R23, desc[UR10][R6.64+0x1c] ;  /* 0x00001c0a0617c981 */ /* 0x000164000c1e1900 */
[----:B0-----:R-:W-:-:S06]  /*1920*/  IMAD.MOV.U32 R6, RZ, RZ, RZ ;  /* 0x000000ffff067224 */ /* 0x001fcc00078e00ff */
[----:B------:R-:W5:Y:S01]  /*1930*/  @!P0 LDG.E R6, desc[UR10][R4.64+0x1c] ;  /* 0x00001c0a04068981 */ /* 0x000f62000c1e1900 */
[----:B------:R-:W-:-:S04]  /*1940*/  UIADD3 UR7, UPT, UPT, UR7, 0x8, URZ ;  /* 0x0000000807077890 */ /* 0x000fc8000fffe0ff */
[----:B------:R-:W-:Y:S01]  /*1950*/  UISETP.NE.AND UP0, UPT, UR7, URZ, UPT ;  /* 0x000000ff0700728c */ /* 0x000fe2000bf05270 */
[----:B------:R-:W-:Y:S02]  /*1960*/  VIADD R15, R15, 0x8 ;  /* 0x000000080f0f7836 */ /* 0x000fe40000000000 */
[----:B------:R-:W-:Y:S01]  /*1970*/  VIADD R17, R17, 0x8 ;  /* 0x0000000811117836 */ /* 0x000fe20000000000 */
[----:B------:R-:W-:Y:S01]  /*1980*/  UIADD3 UR6, UPT, UPT, UR6, 0x8, URZ ;  /* 0x0000000806067890 */ /* 0x000fe2000fffe0ff */
[----:B--2---:R-:W-:-:S04]  /*1990*/  FADD R27, R27, R0 ;  /* 0x000000001b1b7221 */ /* 0x004fc80000000000 */
[----:B---3--:R-:W-:-:S04]  /*19a0*/  FADD R20, R27, -R20 ;  /* 0x800000141b147221 */ /* 0x008fc80000000000 */
[----:B----4-:R-:W-:-:S04]  /*19b0*/  FADD R21, R20, R21 ;  /* 0x0000001514157221 */ /* 0x010fc80000000000 */
[----:B-----5:R-:W-:-:S04]  /*19c0*/  FADD R24, R21, -R24 ;  /* 0x8000001815187221 */ /* 0x020fc80000000000 */
[----:B------:R-:W-:-:S04]  /*19d0*/  FADD R19, R24, R19 ;  /* 0x0000001318137221 */ /* 0x000fc80000000000 */
[----:B------:R-:W-:-:S04]  /*19e0*/  FADD R19, R19, -R18 ;  /* 0x8000001213137221 */ /* 0x000fc80000000000 */
[----:B------:R-:W-:-:S04]  /*19f0*/  FADD R19, R19, R22 ;  /* 0x0000001613137221 */ /* 0x000fc80000000000 */
[----:B------:R-:W-:-:S04]  /*1a00*/  FADD R16, R19, -R16 ;  /* 0x8000001013107221 */ /* 0x000fc80000000000 */
[----:B------:R-:W-:-:S04]  /*1a10*/  FADD R23, R16, R23 ;  /* 0x0000001710177221 */ /* 0x000fc80000000000 */
[----:B------:R-:W-:Y:S01]  /*1a20*/  FADD R0, R23, -R6 ;  /* 0x8000000617007221 */ /* 0x000fe20000000000 */
[----:B------:R-:W-:Y:S06]  /*1a30*/  BRA.U UP0, `(.L_x_10) ;  /* 0xfffffff9002c7547 */ /* 0x000fec000b83ffff */
[----:B------:R-:W-:-:S12]  /*1a40*/  UIADD3 UR6, UPT, UPT, UR6, -0x3, URZ ;  /* 0xfffffffd06067890 */ /* 0x000fd8000fffe0ff */
.L_x_9:
[----:B------:R-:W-:-:S09]  /*1a50*/  UISETP.NE.AND UP0, UPT, UR5, URZ, UPT ;  /* 0x000000ff0500728c */ /* 0x000fd2000bf05270 */
[----:B------:R-:W-:Y:S05]  /*1a60*/  BRA.U !UP0, `(.L_x_11) ;  /* 0x0000000508e87547 */ /* 0x000fea000b800000 */
[----:B------:R-:W0:Y:S01]  /*1a70*/  LDCU UR14, c[0x0][0x38c] ;  /* 0x00007180ff0e77ac */ /* 0x000e220008000800 */
[----:B------:R-:W-:-:S04]  /*1a80*/  UIADD3 UR7, UPT, UPT, UR5, -0x1, URZ ;  /* 0xffffffff05077890 */ /* 0x000fc8000fffe0ff */
[----:B------:R-:W-:Y:S02]  /*1a90*/  UISETP.GE.U32.AND UP0, UPT, UR7, 0x3, UPT ;  /* 0x000000030700788c */ /* 0x000fe4000bf06070 */
[----:B0-----:R-:W-:-:S07]  /*1aa0*/  ULOP3.LUT UP1, UR9, UR14, 0x3, URZ, 0xc0, !UPT ;  /* 0x000000030e097892 */ /* 0x001fce000f82c0ff */
[----:B------:R-:W-:Y:S05]  /*1ab0*/  BRA.U !UP0, `(.L_x_12) ;  /* 0x0000000108f07547 */ /* 0x000fea000b800000 */
[----:B------:R-:W0:Y:S01]  /*1ac0*/  LDCU.64 UR12, c[0x0][0x3a0] ;  /* 0x00007400ff0c77ac */ /* 0x000e220008000a00 */
[----:B------:R-:W-:Y:S01]  /*1ad0*/  VIADD R17, R12, UR6 ;  /* 0x000000060c117c36 */ /* 0x000fe20008000000 */
[----:B------:R-:W1:Y:S01]  /*1ae0*/  LDC.64 R4, c[0x0][0x380] ;  /* 0x0000e000ff047b82 */ /* 0x000e620000000a00 */
[----:B------:R-:W-:Y:S02]  /*1af0*/  VIADD R7, R8, UR6 ;  /* 0x0000000608077c36 */ /* 0x000fe40008000000 */
[C---:B------:R-:W-:Y:S01]  /*1b00*/  VIADD R2, R17.reuse, 0x1 ;  /* 0x0000000111027836 */ /* 0x040fe20000000000 */
[----:B------:R-:W-:Y:S01]  /*1b10*/  SHF.R.S32.HI R6, RZ, 0x1f, R17 ;  /* 0x0000001fff067819 */ /* 0x000fe20000011411 */
[----:B------:R-:W-:Y:S01]  /*1b20*/  VIADD R16, R17, 0x3 ;  /* 0x0000000311107836 */ /* 0x000fe20000000000 */
[----:B------:R-:W-:Y:S02]  /*1b30*/  SHF.R.S32.HI R15, RZ, 0x1f, R7 ;  /* 0x0000001fff0f7819 */ /* 0x000fe40000011407 */
[----:B------:R-:W-:-:S02]  /*1b40*/  SHF.R.S32.HI R3, RZ, 0x1f, R2 ;  /* 0x0000001fff037819 */ /* 0x000fc40000011402 */
[----:B0-----:R-:W-:Y:S01]  /*1b50*/  ISETP.GE.U32.AND P3, PT, R2, UR12, PT ;  /* 0x0000000c02007c0c */ /* 0x001fe2000bf66070 */
[----:B------:R-:W-:Y:S01]  /*1b60*/  VIADD R2, R7, 0x1 ;  /* 0x0000000107027836 */ /* 0x000fe20000000000 */
[----:B------:R-:W-:Y:S02]  /*1b70*/  ISETP.GE.U32.AND P2, PT, R17, UR12, PT ;  /* 0x0000000c11007c0c */ /* 0x000fe4000bf46070 */
[----:B------:R-:W-:Y:S01]  /*1b80*/  ISETP.GE.U32.AND.EX P3, PT, R3, UR13, PT, P3 ;  /* 0x0000000d03007c0c */ /* 0x000fe2000bf66130 */
[----:B------:R-:W-:Y:S01]  /*1b90*/  VIADD R3, R17, 0x2 ;  /* 0x0000000211037836 */ /* 0x000fe20000000000 */
[----:B------:R-:W-:Y:S02]  /*1ba0*/  ISETP.GE.U32.AND.EX P2, PT, R6, UR13, PT, P2 ;  /* 0x0000000d06007c0c */ /* 0x000fe4000bf46120 */
[----:B------:R-:W-:Y:S02]  /*1bb0*/  ISETP.GE.U32.AND P4, PT, R7, UR12, PT ;  /* 0x0000000c07007c0c */ /* 0x000fe4000bf86070 */
[----:B------:R-:W-:-:S02]  /*1bc0*/  ISETP.GE.U32.AND P5, PT, R2, UR12, PT ;  /* 0x0000000c02007c0c */ /* 0x000fc4000bfa6070 */
[----:B------:R-:W-:Y:S01]  /*1bd0*/  SHF.R.S32.HI R6, RZ, 0x1f, R2 ;  /* 0x0000001fff067819 */ /* 0x000fe20000011402 */
[----:B------:R-:W-:Y:S01]  /*1be0*/  VIADD R2, R7, 0x2 ;  /* 0x0000000207027836 */ /* 0x000fe20000000000 */
[----:B------:R-:W-:Y:S02]  /*1bf0*/  ISETP.GE.U32.AND P1, PT, R3, UR12, PT ;  /* 0x0000000c03007c0c */ /* 0x000fe4000bf26070 */
[----:B------:R-:W-:Y:S02]  /*1c00*/  SHF.R.S32.HI R3, RZ, 0x1f, R3 ;  /* 0x0000001fff037819 */ /* 0x000fe40000011403 */
[----:B------:R-:W-:Y:S01]  /*1c10*/  ISETP.GE.U32.AND.EX P4, PT, R15, UR13, PT, P4 ;  /* 0x0000000d0f007c0c */ /* 0x000fe2000bf86140 */
[----:B------:R-:W-:Y:S01]  /*1c20*/  IMAD.MOV.U32 R15, RZ, RZ, RZ ;  /* 0x000000ffff0f7224 */ /* 0x000fe200078e00ff */
[----:B------:R-:W-:Y:S02]  /*1c30*/  ISETP.GE.U32.AND.EX P5, PT, R6, UR13, PT, P5 ;  /* 0x0000000d06007c0c */ /* 0x000fe4000bfa6150 */
[----:B------:R-:W-:-:S02]  /*1c40*/  ISETP.GE.U32.AND P0, PT, R2, UR12, PT ;  /* 0x0000000c02007c0c */ /* 0x000fc4000bf06070 */
[----:B------:R-:W-:Y:S02]  /*1c50*/  SHF.R.S32.HI R6, RZ, 0x1f, R2 ;  /* 0x0000001fff067819 */ /* 0x000fe40000011402 */
[----:B------:R-:W-:Y:S01]  /*1c60*/  ISETP.GE.U32.AND.EX P1, PT, R3, UR13, PT, P1 ;  /* 0x0000000d03007c0c */ /* 0x000fe2000bf26110 */
[----:B-1----:R-:W-:Y:S01]  /*1c70*/  IMAD.WIDE R2, R17, 0x4, R4 ;  /* 0x0000000411027825 */ /* 0x002fe200078e0204 */
[----:B------:R-:W-:-:S03]  /*1c80*/  ISETP.GE.U32.AND.EX P0, PT, R6, UR13, PT, P0 ;  /* 0x0000000d06007c0c */ /* 0x000fc6000bf06100 */
[----:B------:R-:W-:Y:S01]  /*1c90*/  IMAD.MOV.U32 R6, RZ, RZ, RZ ;  /* 0x000000ffff067224 */ /* 0x000fe200078e00ff */
[----:B------:R-:W2:Y:S01]  /*1ca0*/  @!P2 LDG.E R15, desc[UR10][R2.64] ;  /* 0x0000000a020fa981 */ /* 0x000ea2000c1e1900 */
[C---:B------:R-:W-:Y:S01]  /*1cb0*/  IMAD.WIDE R4, R7.reuse, 0x4, R4 ;  /* 0x0000000407047825 */ /* 0x040fe200078e0204 */
[----:B------:R-:W-:Y:S02]  /*1cc0*/  ISETP.GE.U32.AND P2, PT, R16, UR12, PT ;  /* 0x0000000c10007c0c */ /* 0x000fe4000bf46070 */
[----:B------:R-:W-:Y:S01]  /*1cd0*/  SHF.R.S32.HI R18, RZ, 0x1f, R16 ;  /* 0x0000001fff127819 */ /* 0x000fe20000011410 */
[----:B------:R-:W-:Y:S01]  /*1ce0*/  IMAD.MOV.U32 R16, RZ, RZ, RZ ;  /* 0x000000ffff107224 */ /* 0x000fe200078e00ff */
[----:B------:R-:W3:Y:S01]  /*1cf0*/  @!P4 LDG.E R6, desc[UR10][R4.64] ;  /* 0x0000000a0406c981 */ /* 0x000ee2000c1e1900 */
[----:B------:R-:W-:Y:S02]  /*1d00*/  VIADD R17, R7, 0x3 ;  /* 0x0000000307117836 */ /* 0x000fe40000000000 */
[----:B------:R-:W-:Y:S01]  /*1d10*/  IMAD.MOV.U32 R7, RZ, RZ, RZ ;  /* 0x000000ffff077224 */ /* 0x000fe200078e00ff */
[----:B------:R-:W-:Y:S01]  /*1d20*/  ISETP.GE.U32.AND.EX P2, PT, R18, UR13, PT, P2 ;  /* 0x0000000d12007c0c */ /* 0x000fe2000bf46120 */
[----:B------:R-:W4:Y:S01]  /*1d30*/  @!P3 LDG.E R16, desc[UR10][R2.64+0x4] ;  /* 0x0000040a0210b981 */ /* 0x000f22000c1e1900 */
[----:B------:R-:W-:-:S02]  /*1d40*/  ISETP.GE.U32.AND P3, PT, R17, UR12, PT ;  /* 0x0000000c11007c0c */ /* 0x000fc4000bf66070 */
[----:B------:R-:W-:Y:S01]  /*1d50*/  SHF.R.S32.HI R18, RZ, 0x1f, R17 ;  /* 0x0000001fff127819 */ /* 0x000fe20000011411 */
[----:B------:R-:W-:Y:S01]  /*1d60*/  IMAD.MOV.U32 R17, RZ, RZ, RZ ;  /* 0x000000ffff117224 */ /* 0x000fe200078e00ff */
[----:B------:R-:W5:Y:S02]  /*1d70*/  @!P5 LDG.E R7, desc[UR10][R4.64+0x4] ;  /* 0x0000040a0407d981 */ /* 0x000f64000c1e1900 */
[----:B------:R-:W-:Y:S02]  /*1d80*/  ISETP.GE.U32.AND.EX P3, PT, R18, UR13, PT, P3 ;  /* 0x0000000d12007c0c */ /* 0x000fe4000bf66130 */
[----:B------:R-:W-:Y:S01]  /*1d90*/  CS2R R18, SRZ ;  /* 0x0000000000127805 */ /* 0x000fe2000001ff00 */
[----:B------:R-:W5:Y:S01]  /*1da0*/  @!P1 LDG.E R17, desc[UR10][R2.64+0x8] ;  /* 0x0000080a02119981 */ /* 0x000f62000c1e1900 */
[----:B------:R-:W-:-:S04]  /*1db0*/  IMAD.MOV.U32 R20, RZ, RZ, RZ ;  /* 0x000000ffff147224 */ /* 0x000fc800078e00ff */
[----:B------:R-:W5:Y:S04]  /*1dc0*/  @!P0 LDG.E R18, desc[UR10][R4.64+0x8] ;  /* 0x0000080a04128981 */ /* 0x000f68000c1e1900 */
[----:B------:R-:W5:Y:S04]  /*1dd0*/  @!P2 LDG.E R19, desc[UR10][R2.64+0xc] ;  /* 0x00000c0a0213a981 */ /* 0x000f68000c1e1900 */
[----:B------:R-:W5:Y:S01]  /*1de0*/  @!P3 LDG.E R20, desc[UR10][R4.64+0xc] ;  /* 0x00000c0a0414b981 */ /* 0x000f62000c1e1900 */
        /* <DEDUP_REMOVED lines=8> */
[----:B------:R-:W-:-:S07]  /*1e70*/  FADD R0, R19, -R20 ;  /* 0x8000001413007221 */ /* 0x000fce0000000000 */
.L_x_12:
[----:B------:R-:W-:Y:S05]  /*1e80*/  BRA.U !UP1, `(.L_x_11) ;  /* 0x0000000109e07547 */ /* 0x000fea000b800000 */
[----:B------:R-:W-:Y:S02]  /*1e90*/  UISETP.NE.AND UP0, UPT, UR9, 0x1, UPT ;  /* 0x000000010900788c */ /* 0x000fe4000bf05270 */
[----:B------:R-:W-:-:S07]  /*1ea0*/  ULOP3.LUT UP1, URZ, UR14, 0x1, URZ, 0xc0, !UPT ;  /* 0x000000010eff7892 */ /* 0x000fce000f82c0ff */
[----:B------:R-:W-:Y:S05]  /*1eb0*/  BRA.U !UP0, `(.L_x_13) ;  /* 0x0000000108807547 */ /* 0x000fea000b800000 */
[----:B------:R-:W0:Y:S01]  /*1ec0*/  LDCU.64 UR12, c[0x0][0x3a0] ;  /* 0x00007400ff0c77ac */ /* 0x000e220008000a00 */
[----:B------:R-:W1:Y:S01]  /*1ed0*/  LDC.64 R4, c[0x0][0x380] ;  /* 0x0000e000ff047b82 */ /* 0x000e620000000a00 */
[----:B------:R-:W-:Y:S02]  /*1ee0*/  VIADD R15, R12, UR6 ;  /* 0x000000060c0f7c36 */ /* 0x000fe40008000000 */
[----:B------:R-:W-:Y:S02]  /*1ef0*/  VIADD R17, R8, UR6 ;  /* 0x0000000608117c36 */ /* 0x000fe40008000000 */
[C---:B------:R-:W-:Y:S01]  /*1f00*/  VIADD R2, R15.reuse, 0x1 ;  /* 0x000000010f027836 */ /* 0x040fe20000000000 */
[----:B------:R-:W-:Y:S02]  /*1f10*/  SHF.R.S32.HI R3, RZ, 0x1f, R15 ;  /* 0x0000001fff037819 */ /* 0x000fe4000001140f */
[----:B------:R-:W-:Y:S02]  /*1f20*/  SHF.R.S32.HI R6, RZ, 0x1f, R17 ;  /* 0x0000001fff067819 */ /* 0x000fe40000011411 */
[----:B0-----:R-:W-:-:S02]  /*1f30*/  ISETP.GE.U32.AND P0, PT, R15, UR12, PT ;  /* 0x0000000c0f007c0c */ /* 0x001fc4000bf06070 */
[----:B------:R-:W-:Y:S02]  /*1f40*/  ISETP.GE.U32.AND P2, PT, R2, UR12, PT ;  /* 0x0000000c02007c0c */ /* 0x000fe4000bf46070 */
[----:B------:R-:W-:Y:S02]  /*1f50*/  ISETP.GE.U32.AND.EX P0, PT, R3, UR13, PT, P0 ;  /* 0x0000000d03007c0c */ /* 0x000fe4000bf06100 */
[----:B------:R-:W-:Y:S01]  /*1f60*/  SHF.R.S32.HI R3, RZ, 0x1f, R2 ;  /* 0x0000001fff037819 */ /* 0x000fe20000011402 */
[C---:B------:R-:W-:Y:S01]  /*1f70*/  VIADD R2, R17.reuse, 0x1 ;  /* 0x0000000111027836 */ /* 0x040fe20000000000 */
[----:B------:R-:W-:Y:S02]  /*1f80*/  ISETP.GE.U32.AND P1, PT, R17, UR12, PT ;  /* 0x0000000c11007c0c */ /* 0x000fe4000bf26070 */
[----:B------:R-:W-:Y:S02]  /*1f90*/  ISETP.GE.U32.AND.EX P2, PT, R3, UR13, PT, P2 ;  /* 0x0000000d03007c0c */ /* 0x000fe4000bf46120 */
[----:B------:R-:W-:-:S02]  /*1fa0*/  ISETP.GE.U32.AND.EX P1, PT, R6, UR13, PT, P1 ;  /* 0x0000000d06007c0c */ /* 0x000fc4000bf26110 */
[----:B------:R-:W-:Y:S02]  /*1fb0*/  ISETP.GE.U32.AND P3, PT, R2, UR12, PT ;  /* 0x0000000c02007c0c */ /* 0x000fe4000bf66070 */
[----:B------:R-:W-:Y:S01]  /*1fc0*/  SHF.R.S32.HI R6, RZ, 0x1f, R2 ;  /* 0x0000001fff067819 */ /* 0x000fe20000011402 */
[----:B-1----:R-:W-:-:S03]  /*1fd0*/  IMAD.WIDE R2, R15, 0x4, R4 ;  /* 0x000000040f027825 */ /* 0x002fc600078e0204 */
[----:B------:R-:W-:Y:S02]  /*1fe0*/  ISETP.GE.U32.AND.EX P3, PT, R6, UR13, PT, P3 ;  /* 0x0000000d06007c0c */ /* 0x000fe4000bf66130 */
[----:B------:R-:W-:Y:S01]  /*1ff0*/  CS2R R6, SRZ ;  /* 0x0000000000067805 */ /* 0x000fe2000001ff00 */
[----:B------:R-:W-:-:S05]  /*2000*/  IMAD.WIDE R4, R17, 0x4, R4 ;  /* 0x0000000411047825 */ /* 0x000fca00078e0204 */
[----:B------:R-:W2:Y:S01]  /*2010*/  @!P0 LDG.E R7, desc[UR10][R2.64] ;  /* 0x0000000a02078981 */ /* 0x000ea2000c1e1900 */
[----:B------:R-:W-:-:S03]  /*2020*/  IMAD.MOV.U32 R15, RZ, RZ, RZ ;  /* 0x000000ffff0f7224 */ /* 0x000fc600078e00ff */
[----:B------:R-:W3:Y:S01]  /*2030*/  @!P1 LDG.E R6, desc[UR10][R4.64] ;  /* 0x0000000a04069981 */ /* 0x000ee2000c1e1900 */
[----:B------:R-:W-:-:S03]  /*2040*/  IMAD.MOV.U32 R16, RZ, RZ, RZ ;  /* 0x000000ffff107224 */ /* 0x000fc600078e00ff */
[----:B------:R-:W4:Y:S04]  /*2050*/  @!P2 LDG.E R15, desc[UR10][R2.64+0x4] ;  /* 0x0000040a020fa981 */ /* 0x000f28000c1e1900 */
[----:B------:R-:W5:Y:S01]  /*2060*/  @!P3 LDG.E R16, desc[UR10][R4.64+0x4] ;  /* 0x0000040a0410b981 */ /* 0x000f62000c1e1900 */
[----:B------:R-:W-:Y:S01]  /*2070*/  UIADD3 UR6, UPT, UPT, UR6, 0x2, URZ ;  /* 0x0000000206067890 */ /* 0x000fe2000fffe0ff */
[----:B--2---:R-:W-:-:S04]  /*2080*/  FADD R7, R0, R7 ;  /* 0x0000000700077221 */ /* 0x004fc80000000000 */
[----:B---3--:R-:W-:-:S04]  /*2090*/  FADD R6, R7, -R6 ;  /* 0x8000000607067221 */ /* 0x008fc80000000000 */
[----:B----4-:R-:W-:-:S04]  /*20a0*/  FADD R15, R6, R15 ;  /* 0x0000000f060f7221 */ /* 0x010fc80000000000 */
[----:B-----5:R-:W-:-:S07]  /*20b0*/  FADD R0, R15, -R16 ;  /* 0x800000100f007221 */ /* 0x020fce0000000000 */
.L_x_13:
[----:B------:R-:W-:Y:S05]  /*20c0*/  BRA.U !UP1, `(.L_x_11) ;  /* 0x0000000109507547 */ /* 0x000fea000b800000 */
[----:B------:R-:W0:Y:S01]  /*20d0*/  LDCU.64 UR12, c[0x0][0x3a0] ;  /* 0x00007400ff0c77ac */ /* 0x000e220008000a00 */
[----:B------:R-:W-:Y:S02]  /*20e0*/  VIADD R6, R12, UR6 ;  /* 0x000000060c067c36 */ /* 0x000fe40008000000 */
[----:B------:R-:W-:-:S03]  /*20f0*/  VIADD R15, R8, UR6 ;  /* 0x00000006080f7c36 */ /* 0x000fc60008000000 */
[----:B------:R-:W-:Y:S02]  /*2100*/  SHF.R.S32.HI R7, RZ, 0x1f, R6 ;  /* 0x0000001fff077819 */ /* 0x000fe40000011406 */
[----:B------:R-:W-:Y:S02]  /*2110*/  SHF.R.S32.HI R16, RZ, 0x1f, R15 ;  /* 0x0000001fff107819 */ /* 0x000fe4000001140f */
[----:B0-----:R-:W-:Y:S02]  /*2120*/  ISETP.GE.U32.AND P0, PT, R6, UR12, PT ;  /* 0x0000000c06007c0c */ /* 0x001fe4000bf06070 */
[----:B------:R-:W-:Y:S02]  /*2130*/  ISETP.GE.U32.AND P1, PT, R15, UR12, PT ;  /* 0x0000000c0f007c0c */ /* 0x000fe4000bf26070 */
[----:B------:R-:W-:Y:S02]  /*2140*/  ISETP.GE.U32.AND.EX P0, PT, R7, UR13, PT, P0 ;  /* 0x0000000d07007c0c */ /* 0x000fe4000bf06100 */
[----:B------:R-:W-:-:S11]  /*2150*/  ISETP.GE.U32.AND.EX P1, PT, R16, UR13, PT, P1 ;  /* 0x0000000d10007c0c */ /* 0x000fd6000bf26110 */
[----:B------:R-:W0:Y:S08]  /*2160*/  @!P0 LDC.64 R2, c[0x0][0x380] ;  /* 0x0000e000ff028b82 */ /* 0x000e300000000a00 */
[----:B------:R-:W1:Y:S01]  /*2170*/  @!P1 LDC.64 R4, c[0x0][0x380] ;  /* 0x0000e000ff049b82 */ /* 0x000e620000000a00 */
[----:B0-----:R-:W-:-:S04]  /*2180*/  @!P0 LEA R2, P2, R6, R2, 0x2 ;  /* 0x0000000206028211 */ /* 0x001fc800078410ff */
[----:B------:R-:W-:Y:S02]  /*2190*/  @!P0 LEA.HI.X R3, R6, R3, R7, 0x2, P2 ;  /* 0x0000000306038211 */ /* 0x000fe400010f1407 */
[----:B------:R-:W-:Y:S02]  /*21a0*/  CS2R R6, SRZ ;  /* 0x0000000000067805 */ /* 0x000fe4000001ff00 */
[----:B-1----:R-:W-:-:S04]  /*21b0*/  @!P1 LEA R4, P3, R15, R4, 0x2 ;  /* 0x000000040f049211 */ /* 0x002fc800078610ff */
[----:B------:R-:W2:Y:S01]  /*21c0*/  @!P0 LDG.E R7, desc[UR10][R2.64] ;  /* 0x0000000a02078981 */ /* 0x000ea2000c1e1900 */
[----:B------:R-:W-:-:S05]  /*21d0*/  @!P1 LEA.HI.X R5, R15, R5, R16, 0x2, P3 ;  /* 0x000000050f059211 */ /* 0x000fca00018f1410 */
[----:B------:R-:W3:Y:S01]  /*21e0*/  @!P1 LDG.E R6, desc[UR10][R4.64] ;  /* 0x0000000a04069981 */ /* 0x000ee2000c1e1900 */
[----:B--2---:R-:W-:-:S04]  /*21f0*/  FADD R7, R0, R7 ;  /* 0x0000000700077221 */ /* 0x004fc80000000000 */
[----:B---3--:R-:W-:-:S07]  /*2200*/  FADD R0, R7, -R6 ;  /* 0x8000000607007221 */ /* 0x008fce0000000000 */
.L_x_11:
[----:B------:R-:W0:Y:S01]  /*2210*/  MUFU.RCP R2, R9 ;  /* 0x0000000900027308 */ /* 0x000e220000001000 */
[----:B------:R-:W-:Y:S07]  /*2220*/  BSSY.RECONVERGENT B0, `(.L_x_14) ;  /* 0x000000c000007945 */ /* 0x000fee0003800200 */
[----:B------:R-:W1:Y:S01]  /*2230*/  FCHK P0, R0, R9 ;  /* 0x0000000900007302 */ /* 0x000e620000000000 */
[----:B0-----:R-:W-:-:S04]  /*2240*/  FFMA R3, -R9, R2, 1 ;  /* 0x3f80000009037423 */ /* 0x001fc80000000102 */
[----:B------:R-:W-:-:S04]  /*2250*/  FFMA R3, R2, R3, R2 ;  /* 0x0000000302037223 */ /* 0x000fc80000000002 */
[----:B------:R-:W-:-:S04]  /*2260*/  FFMA R2, R0, R3, RZ ;  /* 0x0000000300027223 */ /* 0x000fc800000000ff */
[----:B------:R-:W-:-:S04]  /*2270*/  FFMA R5, -R9, R2, R0 ;  /* 0x0000000209057223 */ /* 0x000fc80000000100 */
[----:B------:R-:W-:Y:S01]  /*2280*/  FFMA R5, R3, R5, R2 ;  /* 0x0000000503057223 */ /* 0x000fe20000000002 */
[----:B-1----:R-:W-:Y:S06]  /*2290*/  @!P0 BRA `(.L_x_15) ;  /* 0x0000000000108947 */ /* 0x002fec0003800000 */
[----:B------:R-:W-:Y:S01]  /*22a0*/  IMAD.MOV.U32 R3, RZ, RZ, R9 ;  /* 0x000000ffff037224 */ /* 0x000fe200078e0009 */
[----:B------:R-:W-:-:S07]  /*22b0*/  MOV R4, 0x22d0 ;  /* 0x000022d000047802 */ /* 0x000fce0000000f00 */
[----:B------:R-:W-:Y:S05]  /*22c0*/  CALL.REL.NOINC `($__internal_0_$__cuda_sm3x_div_rn_noftz_f32_slowpath) ;  /* 0x0000000000d47944 */ /* 0x000fea0003c00000 */
[----:B------:R-:W-:-:S07]  /*22d0*/  IMAD.MOV.U32 R5, RZ, RZ, R2 ;  /* 0x000000ffff057224 */ /* 0x000fce00078e0002 */
.L_x_15:
[----:B------:R-:W-:Y:S05]  /*22e0*/  BSYNC.RECONVERGENT B0 ;  /* 0x0000000000007941 */ /* 0x000fea0003800200 */
.L_x_14:
[----:B------:R-:W0:Y:S01]  /*22f0*/  LDC.64 R2, c[0x0][0x398] ;  /* 0x0000e600ff027b82 */ /* 0x000e220000000a00 */
[----:B------:R-:W1:Y:S01]  /*2300*/  LDCU UR6, c[0x0][0x3a8] ;  /* 0x00007500ff0677ac */ /* 0x000e620008000800 */
[----:B------:R-:W2:Y:S02]  /*2310*/  LDCU.64 UR12, c[0x0][0x388] ;  /* 0x00007100ff0c77ac */ /* 0x000ea40008000a00 */
[----:B--2---:R-:W-:Y:S01]  /*2320*/  UIADD3 UR4, UPT, UPT, UR4, UR13, URZ ;  /* 0x0000000d04047290 */ /* 0x004fe2000fffe0ff */
[----:B0-----:R-:W-:-:S04]  /*2330*/  IMAD.WIDE R2, R14, 0x4, R2 ;  /* 0x000000040e027825 */ /* 0x001fc800078e0202 */
[----:B------:R-:W-:Y:S01]  /*2340*/  IMAD.IADD R14, R10, 0x1, R13 ;  /* 0x000000010a0e7824 */ /* 0x000fe200078e020d */
[----:B------:R0:W-:Y:S01]  /*2350*/  STG.E desc[UR10][R2.64], R5 ;  /* 0x0000000502007986 */ /* 0x0001e2000c10190a */
[----:B------:R-:W-:-:S03]  /*2360*/  VIADD R13, R13, 0x1 ;  /* 0x000000010d0d7836 */ /* 0x000fc60000000000 */
[----:B-1----:R-:W-:-:S04]  /*2370*/  ISETP.GE.AND P0, PT, R14, UR6, PT ;  /* 0x000000060e007c0c */ /* 0x002fc8000bf06270 */
[----:B------:R-:W-:-:S13]  /*2380*/  ISETP.GE.OR P0, PT, R13, UR12, P0 ;  /* 0x0000000c0d007c0c */ /* 0x000fda0008706670 */
[----:B0-----:R-:W-:Y:S05]  /*2390*/  @P0 EXIT ;  /* 0x000000000000094d */ /* 0x001fea0003800000 */
[----:B------:R-:W-:Y:S05]  /*23a0*/  BRA `(.L_x_16) ;  /* 0xffffffec00a87947 */ /* 0x000fea000383ffff */
.L_x_8:
[----:B0-----:R-:W-:Y:S01]  /*23b0*/  VIADD R5, R13, 0xfffffffe ;  /* 0xfffffffe0d057836 */ /* 0x001fe20000000000 */
[----:B------:R-:W-:Y:S01]  /*23c0*/  IADD3 R0, PT, PT, -R7, UR4, RZ ;  /* 0x0000000407007c10 */ /* 0x000fe2000fffe1ff */
[----:B------:R-:W-:Y:S01]  /*23d0*/  BSSY.RECONVERGENT B0, `(.L_x_17) ;  /* 0x0000018000007945 */ /* 0x000fe20003800200 */
[----:B------:R-:W-:Y:S02]  /*23e0*/  IMAD.MOV.U32 R9, RZ, RZ, 0x1 ;  /* 0x00000001ff097424 */ /* 0x000fe400078e00ff */
[----:B------:R-:W-:Y:S01]  /*23f0*/  VIADDMNMX.U32 R0, R0, 0xfffffffe, R5, PT ;  /* 0xfffffffe00007846 */ /* 0x000fe20003800005 */
[----:B------:R-:W-:-:S03]  /*2400*/  IMAD.MOV.U32 R13, RZ, RZ, R10 ;  /* 0x000000ffff0d7224 */ /* 0x000fc600078e000a */
[C---:B------:R-:W-:Y:S01]  /*2410*/  ISETP.GE.U32.AND P0, PT, R0.reuse, 0x3, PT ;  /* 0x000000030000780c */ /* 0x040fe20003f06070 */
[----:B------:R-:W-:-:S05]  /*2420*/  VIADD R0, R0, 0x1 ;  /* 0x0000000100007836 */ /* 0x000fca0000000000 */
[----:B------:R-:W-:-:S07]  /*2430*/  LOP3.LUT R6, R0, 0x3, RZ, 0xc0, !PT ;  /* 0x0000000300067812 */ /* 0x000fce00078ec0ff */
[----:B------:R-:W-:Y:S05]  /*2440*/  @!P0 BRA `(.L_x_18) ;  /* 0x0000000000408947 */ /* 0x000fea0003800000 */
[----:B------:R-:W-:Y:S01]  /*2450*/  BSSY.RECONVERGENT B1, `(.L_x_19) ;  /* 0x000000e000017945 */ /* 0x000fe20003800200 */
[----:B------:R-:W-:Y:S01]  /*2460*/  LOP3.LUT R0, R0, 0xfffffffc, RZ, 0xc0, !PT ;  /* 0xfffffffc00007812 */ /* 0x000fe200078ec0ff */
[----:B------:R-:W-:Y:S02]  /*2470*/  IMAD.MOV.U32 R8, RZ, RZ, 0x1 ;  /* 0x00000001ff087424 */ /* 0x000fe400078e00ff */
[----:B------:R-:W-:-:S07]  /*2480*/  IMAD.MOV.U32 R13, RZ, RZ, R10 ;  /* 0x000000ffff0d7224 */ /* 0x000fce00078e000a */
.L_x_20:
[----:B0-----:R-:W-:-:S04]  /*2490*/  IMAD.WIDE R4, R13, 0x4, R2 ;  /* 0x000000040d047825 */ /* 0x001fc800078e0202 */
[C---:B------:R-:W-:Y:S01]  /*24a0*/  VIADD R9, R8.reuse, 0x3 ;  /* 0x0000000308097836 */ /* 0x040fe20000000000 */
[----:B------:R0:W-:Y:S01]  /*24b0*/  STG.E desc[UR10][R4.64], R11 ;  /* 0x0000000b04007986 */ /* 0x0001e2000c10190a */
[----:B------:R-:W-:-:S03]  /*24c0*/  VIADD R8, R8, 0x4 ;  /* 0x0000000408087836 */ /* 0x000fc60000000000 */
[----:B------:R0:W-:Y:S01]  /*24d0*/  STG.E desc[UR10][R4.64+0x4], R11 ;  /* 0x0000040b04007986 */ /* 0x0001e2000c10190a */
[----:B------:R-:W-:Y:S01]  /*24e0*/  ISETP.NE.AND P0, PT, R9, R0, PT ;  /* 0x000000000900720c */ /* 0x000fe20003f05270 */
[----:B------:R-:W-:Y:S02]  /*24f0*/  IMAD.IADD R13, R7, 0x1, R8 ;  /* 0x00000001070d7824 */ /* 0x000fe400078e0208 */
[----:B------:R0:W-:Y:S04]  /*2500*/  STG.E desc[UR10][R4.64+0x8], R11 ;  /* 0x0000080b04007986 */ /* 0x0001e8000c10190a */
[----:B------:R0:W-:Y:S06]  /*2510*/  STG.E desc[UR10][R4.64+0xc], R11 ;  /* 0x00000c0b04007986 */ /* 0x0001ec000c10190a */
[----:B------:R-:W-:Y:S05]  /*2520*/  @P0 BRA `(.L_x_20) ;  /* 0xfffffffc00d80947 */ /* 0x000fea000383ffff */
[----:B------:R-:W-:Y:S05]  /*2530*/  BSYNC.RECONVERGENT B1 ;  /* 0x0000000000017941 */ /* 0x000fea0003800200 */
.L_x_19:
[----:B------:R-:W-:-:S07]  /*2540*/  IMAD.MOV.U32 R9, RZ, RZ, R8 ;  /* 0x000000ffff097224 */ /* 0x000fce00078e0008 */
.L_x_18:
[----:B------:R-:W-:Y:S05]  /*2550*/  BSYNC.RECONVERGENT B0 ;  /* 0x0000000000007941 */ /* 0x000fea0003800200 */
.L_x_17:
[----:B------:R-:W-:-:S13]  /*2560*/  ISETP.NE.AND P0, PT, R6, RZ, PT ;  /* 0x000000ff0600720c */ /* 0x000fda0003f05270 */
[----:B------:R-:W-:Y:S05]  /*2570*/  @!P0 EXIT ;  /* 0x000000000000894d */ /* 0x000fea0003800000 */
[----:B------:R-:W-:-:S07]  /*2580*/  IMAD.MOV.U32 R7, RZ, RZ, RZ ;  /* 0x000000ffff077224 */ /* 0x000fce00078e00ff */
.L_x_21:
[----:B0-----:R-:W-:-:S04]  /*2590*/  IMAD.WIDE R4, R13, 0x4, R2 ;  /* 0x000000040d047825 */ /* 0x001fc800078e0202 */
[----:B------:R-:W-:Y:S01]  /*25a0*/  VIADD R7, R7, 0x1 ;  /* 0x0000000107077836 */ /* 0x000fe20000000000 */
[----:B------:R1:W-:Y:S01]  /*25b0*/  STG.E desc[UR10][R4.64], R11 ;  /* 0x0000000b04007986 */ /* 0x0003e2000c10190a */
[----:B------:R-:W-:Y:S02]  /*25c0*/  VIADD R0, R9, 0x1 ;  /* 0x0000000109007836 */ /* 0x000fe40000000000 */
[----:B------:R-:W-:Y:S01]  /*25d0*/  IMAD.IADD R13, R10, 0x1, R9 ;  /* 0x000000010a0d7824 */ /* 0x000fe200078e0209 */
[----:B------:R-:W-:Y:S01]  /*25e0*/  ISETP.NE.AND P0, PT, R7, R6, PT ;  /* 0x000000060700720c */ /* 0x000fe20003f05270 */
[----:B------:R-:W-:-:S12]  /*25f0*/  IMAD.MOV.U32 R9, RZ, RZ, R0 ;  /* 0x000000ffff097224 */ /* 0x000fd800078e0000 */
[----:B-1----:R-:W-:Y:S05]  /*2600*/  @P0 BRA `(.L_x_21) ;  /* 0xfffffffc00e00947 */ /* 0x002fea000383ffff */
[----:B------:R-:W-:Y:S05]  /*2610*/  EXIT ;  /* 0x000000000000794d */ /* 0x000fea0003800000 */
        .weak           $__internal_0_$__cuda_sm3x_div_rn_noftz_f32_slowpath
        .type           $__internal_0_$__cuda_sm3x_div_rn_noftz_f32_slowpath,@function
        .size           $__internal_0_$__cuda_sm3x_div_rn_noftz_f32_slowpath,(.L_x_114 - $__internal_0_$__cuda_sm3x_div_rn_noftz_f32_slowpath)
$__internal_0_$__cuda_sm3x_div_rn_noftz_f32_slowpath:
[----:B------:R-:W-:Y:S01]  /*2620*/  SHF.R.U32.HI R15, RZ, 0x17, R3 ;  /* 0x00000017ff0f7819 */ /* 0x000fe20000011603 */
[----:B------:R-:W-:Y:S01]  /*2630*/  BSSY.RECONVERGENT B1, `(.L_x_22) ;  /* 0x0000063000017945 */ /* 0x000fe20003800200 */
[--C-:B------:R-:W-:Y:S02]  /*2640*/  SHF.R.U32.HI R2, RZ, 0x17, R0.reuse ;  /* 0x00000017ff027819 */ /* 0x100fe40000011600 */
[----:B------:R-:W-:Y:S02]  /*2650*/  LOP3.LUT R15, R15, 0xff, RZ, 0xc0, !PT ;  /* 0x000000ff0f0f7812 */ /* 0x000fe400078ec0ff */
[----:B------:R-:W-:Y:S01]  /*2660*/  LOP3.LUT R18, R2, 0xff, RZ, 0xc0, !PT ;  /* 0x000000ff02127812 */ /* 0x000fe200078ec0ff */
[----:B------:R-:W-:Y:S02]  /*2670*/  IMAD.MOV.U32 R2, RZ, RZ, R0 ;  /* 0x000000ffff027224 */ /* 0x000fe400078e0000 */
[----:B------:R-:W-:Y:S02]  /*2680*/  VIADD R17, R15, 0xffffffff ;  /* 0xffffffff0f117836 */ /* 0x000fe40000000000 */
[----:B------:R-:W-:-:S03]  /*2690*/  VIADD R16, R18, 0xffffffff ;  /* 0xffffffff12107836 */ /* 0x000fc60000000000 */
[----:B------:R-:W-:-:S04]  /*26a0*/  ISETP.GT.U32.AND P0, PT, R17, 0xfd, PT ;  /* 0x000000fd1100780c */ /* 0x000fc80003f04070 */
[----:B------:R-:W-:-:S13]  /*26b0*/  ISETP.GT.U32.OR P0, PT, R16, 0xfd, P0 ;  /* 0x000000fd1000780c */ /* 0x000fda0000704470 */
[----:B------:R-:W-:Y:S01]  /*26c0*/  @!P0 IMAD.MOV.U32 R5, RZ, RZ, RZ ;  /* 0x000000ffff058224 */ /* 0x000fe200078e00ff */
[----:B------:R-:W-:Y:S06]  /*26d0*/  @!P0 BRA `(.L_x_23) ;  /* 0x00000000005c8947 */ /* 0x000fec0003800000 */
[----:B------:R-:W-:Y:S02]  /*26e0*/  FSETP.GTU.FTZ.AND P0, PT, |R0|, +INF , PT ;  /* 0x7f8000000000780b */ /* 0x000fe40003f1c200 */
[----:B------:R-:W-:-:S04]  /*26f0*/  FSETP.GTU.FTZ.AND P1, PT, |R3|, +INF , PT ;  /* 0x7f8000000300780b */ /* 0x000fc80003f3c200 */
[----:B------:R-:W-:-:S13]  /*2700*/  PLOP3.LUT P0, PT, P0, P1, PT, 0xf8, 0x8f ;  /* 0x00000000008f781c */ /* 0x000fda0000703f70 */
[----:B------:R-:W-:Y:S05]  /*2710*/  @P0 BRA `(.L_x_24) ;  /* 0x00000004004c0947 */ /* 0x000fea0003800000 */
[----:B------:R-:W-:-:S13]  /*2720*/  LOP3.LUT P0, RZ, R3, 0x7fffffff, R2, 0xc8, !PT ;  /* 0x7fffffff03ff7812 */ /* 0x000fda000780c802 */
[----:B------:R-:W-:Y:S05]  /*2730*/  @!P0 BRA `(.L_x_25) ;  /* 0x00000004003c8947 */ /* 0x000fea0003800000 */
[C---:B------:R-:W-:Y:S02]  /*2740*/  FSETP.NEU.FTZ.AND P0, PT, |R0|.reuse, +INF , PT ;  /* 0x7f8000000000780b */ /* 0x040fe40003f1d200 */
[----:B------:R-:W-:Y:S02]  /*2750*/  FSETP.NEU.FTZ.AND P2, PT, |R3|, +INF , PT ;  /* 0x7f8000000300780b */ /* 0x000fe40003f5d200 */
[----:B------:R-:W-:-:S11]  /*2760*/  FSETP.NEU.FTZ.AND P1, PT, |R0|, +INF , PT ;  /* 0x7f8000000000780b */ /* 0x000fd60003f3d200 */
[----:B------:R-:W-:Y:S05]  /*2770*/  @!P2 BRA !P0, `(.L_x_25) ;  /* 0x00000004002ca947 */ /* 0x000fea0004000000 */
[----:B------:R-:W-:-:S04]  /*2780*/  LOP3.LUT P0, RZ, R2, 0x7fffffff, RZ, 0xc0, !PT ;  /* 0x7fffffff02ff7812 */ /* 0x000fc8000780c0ff */
[----:B------:R-:W-:-:S13]  /*2790*/  PLOP3.LUT P0, PT, P2, P0, PT, 0x2f, 0xf2 ;  /* 0x0000000000f2781c */ /* 0x000fda0001700577 */
[----:B------:R-:W-:Y:S05]  /*27a0*/  @P0 BRA `(.L_x_26) ;  /* 0x0000000400180947 */ /* 0x000fea0003800000 */
[----:B------:R-:W-:-:S04]  /*27b0*/  LOP3.LUT P0, RZ, R3, 0x7fffffff, RZ, 0xc0, !PT ;  /* 0x7fffffff03ff7812 */ /* 0x000fc8000780c0ff */
[----:B------:R-:W-:-:S13]  /*27c0*/  PLOP3.LUT P0, PT, P1, P0, PT, 0x2f, 0xf2 ;  /* 0x0000000000f2781c */ /* 0x000fda0000f00577 */
[----:B------:R-:W-:Y:S05]  /*27d0*/  @P0 BRA `(.L_x_27) ;  /* 0x0000000400000947 */ /* 0x000fea0003800000 */
[----:B------:R-:W-:Y:S02]  /*27e0*/  ISETP.GE.AND P0, PT, R16, RZ, PT ;  /* 0x000000ff1000720c */ /* 0x000fe40003f06270 */
[----:B------:R-:W-:-:S11]  /*27f0*/  ISETP.GE.AND P1, PT, R17, RZ, PT ;  /* 0x000000ff1100720c */ /* 0x000fd60003f26270 */
[----:B------:R-:W-:Y:S02]  /*2800*/  @P0 IMAD.MOV.U32 R5, RZ, RZ, RZ ;  /* 0x000000ffff050224 */ /* 0x000fe400078e00ff */
[----:B------:R-:W-:Y:S01]  /*2810*/  @!P0 FFMA R2, R0, 1.84467440737095516160e+19, RZ ;  /* 0x5f80000000028823 */ /* 0x000fe200000000ff */
[----:B------:R-:W-:Y:S02]  /*2820*/  @!P0 IMAD.MOV.U32 R5, RZ, RZ, -0x40 ;  /* 0xffffffc0ff058424 */ /* 0x000fe400078e00ff */
[----:B------:R-:W-:Y:S02]  /*2830*/  @!P1 FFMA R3, R3, 1.84467440737095516160e+19, RZ ;  /* 0x5f80000003039823 */ /* 0x000fe400000000ff */
[----:B------:R-:W-:-:S07]  /*2840*/  @!P1 VIADD R5, R5, 0x40 ;  /* 0x0000004005059836 */ /* 0x000fce0000000000 */
.L_x_23:
[----:B------:R-:W-:Y:S01]  /*2850*/  LEA R16, R15, 0xc0800000, 0x17 ;  /* 0xc08000000f107811 */ /* 0x000fe200078eb8ff */
[----:B------:R-:W-:Y:S04]  /*2860*/  BSSY.RECONVERGENT B2, `(.L_x_28) ;  /* 0x0000036000027945 */ /* 0x000fe80003800200 */
[----:B------:R-:W-:Y:S02]  /*2870*/  IMAD.IADD R17, R3, 0x1, -R16 ;  /* 0x0000000103117824 */ /* 0x000fe400078e0a10 */
[----:B------:R-:W-:Y:S02]  /*2880*/  VIADD R16, R18, 0xffffff81 ;  /* 0xffffff8112107836 */ /* 0x000fe40000000000 */
[----:B------:R-:W0:Y:S01]  /*2890*/  MUFU.RCP R3, R17 ;  /* 0x0000001100037308 */ /* 0x000e220000001000 */
[----:B------:R-:W-:Y:S01]  /*28a0*/  FADD.FTZ R19, -R17, -RZ ;  /* 0x800000ff11137221 */ /* 0x000fe20000010100 */
[C---:B------:R-:W-:Y:S01]  /*28b0*/  IMAD R2, R16.reuse, -0x800000, R2 ;  /* 0xff80000010027824 */ /* 0x040fe200078e0202 */
[----:B------:R-:W-:-:S05]  /*28c0*/  IADD3 R16, PT, PT, R16, 0x7f, -R15 ;  /* 0x0000007f10107810 */ /* 0x000fca0007ffe80f */
[----:B------:R-:W-:Y:S02]  /*28d0*/  IMAD.IADD R16, R16, 0x1, R5 ;  /* 0x0000000110107824 */ /* 0x000fe400078e0205 */
[----:B0-----:R-:W-:-:S04]  /*28e0*/  FFMA R18, R3, R19, 1 ;  /* 0x3f80000003127423 */ /* 0x001fc80000000013 */
[----:B------:R-:W-:-:S04]  /*28f0*/  FFMA R3, R3, R18, R3 ;  /* 0x0000001203037223 */ /* 0x000fc80000000003 */
[----:B------:R-:W-:-:S04]  /*2900*/  FFMA R18, R2, R3, RZ ;  /* 0x0000000302127223 */ /* 0x000fc800000000ff */
[----:B------:R-:W-:-:S04]  /*2910*/  FFMA R20, R19, R18, R2 ;  /* 0x0000001213147223 */ /* 0x000fc80000000002 */
[----:B------:R-:W-:-:S04]  /*2920*/  FFMA R20, R3, R20, R18 ;  /* 0x0000001403147223 */ /* 0x000fc80000000012 */
[----:B------:R-:W-:-:S04]  /*2930*/  FFMA R19, R19, R20, R2 ;  /* 0x0000001413137223 */ /* 0x000fc80000000002 */
[----:B------:R-:W-:-:S05]  /*2940*/  FFMA R2, R3, R19, R20 ;  /* 0x0000001303027223 */ /* 0x000fca0000000014 */
[----:B------:R-:W-:-:S04]  /*2950*/  SHF.R.U32.HI R15, RZ, 0x17, R2 ;  /* 0x00000017ff0f7819 */ /* 0x000fc80000011602 */
[----:B------:R-:W-:-:S05]  /*2960*/  LOP3.LUT R15, R15, 0xff, RZ, 0xc0, !PT ;  /* 0x000000ff0f0f7812 */ /* 0x000fca00078ec0ff */
[----:B------:R-:W-:-:S04]  /*2970*/  IMAD.IADD R17, R15, 0x1, R16 ;  /* 0x000000010f117824 */ /* 0x000fc800078e0210 */
[----:B------:R-:W-:-:S05]  /*2980*/  VIADD R5, R17, 0xffffffff ;  /* 0xffffffff11057836 */ /* 0x000fca0000000000 */
[----:B------:R-:W-:-:S13]  /*2990*/  ISETP.GE.U32.AND P0, PT, R5, 0xfe, PT ;  /* 0x000000fe0500780c */ /* 0x000fda0003f06070 */
[----:B------:R-:W-:Y:S05]  /*29a0*/  @!P0 BRA `(.L_x_29) ;  /* 0x0000000000808947 */ /* 0x000fea0003800000 */
[----:B------:R-:W-:-:S13]  /*29b0*/  ISETP.GT.AND P0, PT, R17, 0xfe, PT ;  /* 0x000000fe1100780c */ /* 0x000fda0003f04270 */
[----:B------:R-:W-:Y:S05]  /*29c0*/  @P0 BRA `(.L_x_30) ;  /* 0x00000000006c0947 */ /* 0x000fea0003800000 */
[----:B------:R-:W-:-:S13]  /*29d0*/  ISETP.GE.AND P0, PT, R17, 0x1, PT ;  /* 0x000000011100780c */ /* 0x000fda0003f06270 */
[----:B------:R-:W-:Y:S05]  /*29e0*/  @P0 BRA `(.L_x_31) ;  /* 0x0000000000740947 */ /* 0x000fea0003800000 */
[----:B------:R-:W-:Y:S02]  /*29f0*/  ISETP.GE.AND P0, PT, R17, -0x18, PT ;  /* 0xffffffe81100780c */ /* 0x000fe40003f06270 */
[----:B------:R-:W-:-:S11]  /*2a00*/  LOP3.LUT R2, R2, 0x80000000, RZ, 0xc0, !PT ;  /* 0x8000000002027812 */ /* 0x000fd600078ec0ff */
[----:B------:R-:W-:Y:S05]  /*2a10*/  @!P0 BRA `(.L_x_31) ;  /* 0x0000000000688947 */ /* 0x000fea0003800000 */
[-CC-:B------:R-:W-:Y:S01]  /*2a20*/  FFMA.RZ R5, R3, R19.reuse, R20.reuse ;  /* 0x0000001303057223 */ /* 0x180fe2000000c014 */
[----:B------:R-:W-:Y:S02]  /*2a30*/  VIADD R18, R17, 0x20 ;  /* 0x0000002011127836 */ /* 0x000fe40000000000 */
[-CC-:B------:R-:W-:Y:S01]  /*2a40*/  FFMA.RM R16, R3, R19.reuse, R20.reuse ;  /* 0x0000001303107223 */ /* 0x180fe20000004014 */
[----:B------:R-:W-:Y:S02]  /*2a50*/  ISETP.NE.AND P2, PT, R17, RZ, PT ;  /* 0x000000ff1100720c */ /* 0x000fe40003f45270 */
[----:B------:R-:W-:Y:S01]  /*2a60*/  LOP3.LUT R15, R5, 0x7fffff, RZ, 0xc0, !PT ;  /* 0x007fffff050f7812 */ /* 0x000fe200078ec0ff */
[----:B------:R-:W-:Y:S01]  /*2a70*/  FFMA.RP R5, R3, R19, R20 ;  /* 0x0000001303057223 */ /* 0x000fe20000008014 */
[----:B------:R-:W-:Y:S01]  /*2a80*/  IMAD.MOV R3, RZ, RZ, -R17 ;  /* 0x000000ffff037224 */ /* 0x000fe200078e0a11 */
[----:B------:R-:W-:Y:S02]  /*2a90*/  ISETP.NE.AND P1, PT, R17, RZ, PT ;  /* 0x000000ff1100720c */ /* 0x000fe40003f25270 */
[----:B------:R-:W-:-:S02]  /*2aa0*/  LOP3.LUT R15, R15, 0x800000, RZ, 0xfc, !PT ;  /* 0x008000000f0f7812 */ /* 0x000fc400078efcff */
[----:B------:R-:W-:Y:S02]  /*2ab0*/  FSETP.NEU.FTZ.AND P0, PT, R5, R16, PT ;  /* 0x000000100500720b */ /* 0x000fe40003f1d000 */
[----:B------:R-:W-:Y:S02]  /*2ac0*/  SHF.L.U32 R18, R15, R18, RZ ;  /* 0x000000120f127219 */ /* 0x000fe400000006ff */
[----:B------:R-:W-:Y:S02]  /*2ad0*/  SEL R16, R3, RZ, P2 ;  /* 0x000000ff03107207 */ /* 0x000fe40001000000 */
[----:B------:R-:W-:Y:S02]  /*2ae0*/  ISETP.NE.AND P1, PT, R18, RZ, P1 ;  /* 0x000000ff1200720c */ /* 0x000fe40000f25270 */
[----:B------:R-:W-:Y:S02]  /*2af0*/  SHF.R.U32.HI R16, RZ, R16, R15 ;  /* 0x00000010ff107219 */ /* 0x000fe4000001160f */
[----:B------:R-:W-:-:S02]  /*2b00*/  PLOP3.LUT P0, PT, P0, P1, PT, 0xf8, 0x8f ;  /* 0x00000000008f781c */ /* 0x000fc40000703f70 */
[----:B------:R-:W-:Y:S02]  /*2b10*/  SHF.R.U32.HI R18, RZ, 0x1, R16 ;  /* 0x00000001ff127819 */ /* 0x000fe40000011610 */
[----:B------:R-:W-:-:S04]  /*2b20*/  SEL R3, RZ, 0x1, !P0 ;  /* 0x00000001ff037807 */ /* 0x000fc80004000000 */
[----:B------:R-:W-:-:S04]  /*2b30*/  LOP3.LUT R3, R3, 0x1, R18, 0xf8, !PT ;  /* 0x0000000103037812 */ /* 0x000fc800078ef812 */
[----:B------:R-:W-:-:S05]  /*2b40*/  LOP3.LUT R3, R3, R16, RZ, 0xc0, !PT ;  /* 0x0000001003037212 */ /* 0x000fca00078ec0ff */
[----:B------:R-:W-:-:S05]  /*2b50*/  IMAD.IADD R3, R18, 0x1, R3 ;  /* 0x0000000112037824 */ /* 0x000fca00078e0203 */
[----:B------:R-:W-:Y:S01]  /*2b60*/  LOP3.LUT R2, R3, R2, RZ, 0xfc, !PT ;  /* 0x0000000203027212 */ /* 0x000fe200078efcff */
[----:B------:R-:W-:Y:S06]  /*2b70*/  BRA `(.L_x_31) ;  /* 0x0000000000107947 */ /* 0x000fec0003800000 */
.L_x_30:
[----:B------:R-:W-:-:S04]  /*2b80*/  LOP3.LUT R2, R2, 0x80000000, RZ, 0xc0, !PT ;  /* 0x8000000002027812 */ /* 0x000fc800078ec0ff */
[----:B------:R-:W-:Y:S01]  /*2b90*/  LOP3.LUT R2, R2, 0x7f800000, RZ, 0xfc, !PT ;  /* 0x7f80000002027812 */ /* 0x000fe200078efcff */
[----:B------:R-:W-:Y:S06]  /*2ba0*/  BRA `(.L_x_31) ;  /* 0x0000000000047947 */ /* 0x000fec0003800000 */
.L_x_29:
[----:B------:R-:W-:-:S07]  /*2bb0*/  IMAD R2, R16, 0x800000, R2 ;  /* 0x0080000010027824 */ /* 0x000fce00078e0202 */
.L_x_31:
[----:B------:R-:W-:Y:S05]  /*2bc0*/  BSYNC.RECONVERGENT B2 ;  /* 0x0000000000027941 */ /* 0x000fea0003800200 */
.L_x_28:
[----:B------:R-:W-:Y:S05]  /*2bd0*/  BRA `(.L_x_32) ;  /* 0x0000000000207947 */ /* 0x000fea0003800000 */
.L_x_27:
[----:B------:R-:W-:-:S04]  /*2be0*/  LOP3.LUT R2, R3, 0x80000000, R2, 0x48, !PT ;  /* 0x8000000003027812 */ /* 0x000fc800078e4802 */
[----:B------:R-:W-:Y:S01]  /*2bf0*/  LOP3.LUT R2, R2, 0x7f800000, RZ, 0xfc, !PT ;  /* 0x7f80000002027812 */ /* 0x000fe200078efcff */
[----:B------:R-:W-:Y:S06]  /*2c00*/  BRA `(.L_x_32) ;  /* 0x0000000000147947 */ /* 0x000fec0003800000 */
.L_x_26:
[----:B------:R-:W-:Y:S01]  /*2c10*/  LOP3.LUT R2, R3, 0x80000000, R2, 0x48, !PT ;  /* 0x8000000003027812 */ /* 0x000fe200078e4802 */
[----:B------:R-:W-:Y:S06]  /*2c20*/  BRA `(.L_x_32) ;  /* 0x00000000000c7947 */ /* 0x000fec0003800000 */
.L_x_25:
[----:B------:R-:W0:Y:S01]  /*2c30*/  MUFU.RSQ R2, -QNAN ;  /* 0xffc0000000027908 */ /* 0x000e220000001400 */
[----:B------:R-:W-:Y:S05]  /*2c40*/  BRA `(.L_x_32) ;  /* 0x0000000000047947 */ /* 0x000fea0003800000 */
.L_x_24:
[----:B------:R-:W-:-:S07]  /*2c50*/  FADD.FTZ R2, R0, R3 ;  /* 0x0000000300027221 */ /* 0x000fce0000010000 */
.L_x_32:
[----:B------:R-:W-:Y:S05]  /*2c60*/  BSYNC.RECONVERGENT B1 ;  /* 0x0000000000017941 */ /* 0x000fea0003800200 */
.L_x_22:
[----:B------:R-:W-:-:S04]  /*2c70*/  IMAD.MOV.U32 R5, RZ, RZ, 0x0 ;  /* 0x00000000ff057424 */ /* 0x000fc800078e00ff */
[----:B0-----:R-:W-:Y:S05]  /*2c80*/  RET.REL.NODEC R4 `(_Z15solution5KernelPKfiiiPfmi) ;  /* 0xffffffd004dc7950 */ /* 0x001fea0003c3ffff */
.L_x_33:
[----:B------:R-:W-:-:S00]  /*2c90*/  BRA `(.L_x_33) ;  /* 0xfffffffc00fc7947 */ /* 0x000fc0000383ffff */
[----:B------:R-:W-:-:S00]  /*2ca0*/  NOP ;  /* 0x0000000000007918 */ /* 0x000fc00000000000 */
        /* <DEDUP_REMOVED lines=13> */
.L_x_114:


//--------------------- .text._Z15solution4KernelPKfiiiPfmi --------------------------
	.section	.text._Z15solution4KernelPKfiiiPfmi,"ax",@progbits
	.align	128
        .global         _Z15solution4KernelPKfiiiPfmi
        .type           _Z15solution4KernelPKfiiiPfmi,@function
        .size           _Z15solution4KernelPKfiiiPfmi,(.L_x_115 - _Z15solution4KernelPKfiiiPfmi)
        .other          _Z15solution4KernelPKfiiiPfmi,@"STO_CUDA_ENTRY STV_DEFAULT"
_Z15solution4KernelPKfiiiPfmi:
.text._Z15solution4KernelPKfiiiPfmi:
[----:B------:R-:W-:Y:S01]  /*0000*/  LDC R1, c[0x0][0x37c] ;  /* 0x0000df00ff017b82 */ /* 0x000fe20000000800 */
[----:B------:R-:W0:Y:S01]  /*0010*/  S2R R2, SR_TID.X ;  /* 0x0000000000027919 */ /* 0x000e220000002100 */
[----:B------:R-:W1:Y:S01]  /*0020*/  LDCU UR6, c[0x0][0x360] ;  /* 0x00006c00ff0677ac */ /* 0x000e620008000800 */
[----:B------:R-:W-:Y:S01]  /*0030*/  BSSY.RECONVERGENT B0, `(.L_x_34) ;  /* 0x0000021000007945 */ /* 0x000fe20003800200 */
[----:B------:R-:W2:Y:S01]  /*0040*/  S2R R5, SR_CTAID.X ;  /* 0x0000000000057919 */ /* 0x000ea20000002500 */
[----:B------:R-:W1:Y:S01]  /*0050*/  LDCU.64 UR4, c[0x0][0x388] ;  /* 0x00007100ff0477ac */ /* 0x000e620008000a00 */
[----:B------:R-:W3:Y:S01]  /*0060*/  LDCU.64 UR10, c[0x0][0x358] ;  /* 0x00006b00ff0a77ac */ /* 0x000ee20008000a00 */
[----:B------:R-:W4:Y:S01]  /*0070*/  LDCU.64 UR8, c[0x0][0x3a0] ;  /* 0x00007400ff0877ac */ /* 0x000f220008000a00 */
[----:B-1----:R-:W-:-:S04]  /*0080*/  UIMAD UR4, UR6, UR5, UR4 ;  /* 0x00000005060472a4 */ /* 0x002fc8000f8e0204 */
[----:B------:R-:W-:-:S06]  /*0090*/  UIADD3 UR4, UPT, UPT, UR4, -0x1, URZ ;  /* 0xffffffff04047890 */ /* 0x000fcc000fffe0ff */
[----:B0-----:R-:W-:Y:S01]  /*00a0*/  ISETP.GE.AND P0, PT, R2, UR4, PT ;  /* 0x0000000402007c0c */ /* 0x001fe2000bf06270 */
[----:B--2---:R-:W-:-:S12]  /*00b0*/  IMAD R5, R5, UR6, RZ ;  /* 0x0000000605057c24 */ /* 0x004fd8000f8e02ff */
[----:B---34-:R-:W-:Y:S05]  /*00c0*/  @P0 BRA `(.L_x_35) ;  /* 0x00000000005c0947 */ /* 0x018fea0003800000 */
[----:B------:R-:W0:Y:S01]  /*00d0*/  S2R R3, SR_CgaCtaId ;  /* 0x0000000000037919 */ /* 0x000e220000008800 */
[----:B------:R-:W1:Y:S01]  /*00e0*/  LDC R6, c[0x0][0x390] ;  /* 0x0000e400ff067b82 */ /* 0x000e620000000800 */
[----:B------:R-:W-:-:S07]  /*00f0*/  MOV R0, 0x400 ;  /* 0x0000040000007802 */ /* 0x000fce0000000f00 */
[----:B------:R-:W2:Y:S01]  /*0100*/  LDC.64 R8, c[0x0][0x380] ;  /* 0x0000e000ff087b82 */ /* 0x000ea20000000a00 */
[----:B0-----:R-:W-:Y:S01]  /*0110*/  LEA R4, R3, R0, 0x18 ;  /* 0x0000000003047211 */ /* 0x001fe200078ec0ff */
[----:B------:R-:W-:Y:S02]  /*0120*/  IMAD.MOV.U32 R3, RZ, RZ, R2 ;  /* 0x000000ffff037224 */ /* 0x000fe400078e0002 */
[----:B-1----:R-:W-:-:S07]  /*0130*/  IMAD R0, R5, UR5, -R6 ;  /* 0x0000000505007c24 */ /* 0x002fce000f8e0a06 */
.L_x_38:
[----:B0-----:R-:W-:Y:S01]  /*0140*/  IMAD.IADD R7, R0, 0x1, R3 ;  /* 0x0000000100077824 */ /* 0x001fe200078e0203 */
[----:B------:R-:W-:Y:S01]  /*0150*/  BSSY.RECONVERGENT B1, `(.L_x_36) ;  /* 0x000000a000017945 */ /* 0x000fe20003800200 */
[----:B------:R-:W-:-:S03]  /*0160*/  IMAD R11, R3, 0x4, R4 ;  /* 0x00000004030b7824 */ /* 0x000fc600078e0204 */
[----:B------:R-:W-:Y:S02]  /*0170*/  ISETP.GE.U32.AND P0, PT, R7, UR8, PT ;  /* 0x0000000807007c0c */ /* 0x000fe4000bf06070 */
[----:B------:R-:W-:-:S04]  /*0180*/  SHF.R.S32.HI R6, RZ, 0x1f, R7 ;  /* 0x0000001fff067819 */ /* 0x000fc80000011407 */
[----:B------:R-:W-:Y:S01]  /*0190*/  ISETP.GE.U32.AND.EX P0, PT, R6, UR9, PT, P0 ;  /* 0x0000000906007c0c */ /* 0x000fe2000bf06100 */
[----:B------:R-:W-:-:S03]  /*01a0*/  IMAD.MOV.U32 R6, RZ, RZ, RZ ;  /* 0x000000ffff067224 */ /* 0x000fc600078e00ff */
[----:B------:R-:W-:-:S13]  /*01b0*/  ISETP.LT.OR P0, PT, R7, RZ, P0 ;  /* 0x000000ff0700720c */ /* 0x000fda0000701670 */
[----:B------:R-:W-:Y:S05]  /*01c0*/  @P0 BRA `(.L_x_37) ;  /* 0x0000000000080947 */ /* 0x000fea0003800000 */
[----:B--2---:R-:W-:-:S06]  /*01d0*/  IMAD.WIDE.U32 R6, R7, 0x4, R8 ;  /* 0x0000000407067825 */ /* 0x004fcc00078e0008 */
[----:B------:R0:W5:Y:S02]  /*01e0*/  LDG.E R6, desc[UR10][R6.64] ;  /* 0x0000000a06067981 */ /* 0x000164000c1e1900 */
.L_x_37:
[----:B------:R-:W-:Y:S05]  /*01f0*/  BSYNC.RECONVERGENT B1 ;  /* 0x0000000000017941 */ /* 0x000fea0003800200 */
.L_x_36:
[----:B-----5:R1:W-:Y:S01]  /*0200*/  STS [R11], R6 ;  /* 0x000000060b007388 */ /* 0x0203e20000000800 */
[----:B------:R-:W-:-:S05]  /*0210*/  VIADD R3, R3, UR6 ;  /* 0x0000000603037c36 */ /* 0x000fca0008000000 */
[----:B------:R-:W-:-:S13]  /*0220*/  ISETP.GE.AND P0, PT, R3, UR4, PT ;  /* 0x0000000403007c0c */ /* 0x000fda000bf06270 */
[----:B-1----:R-:W-:Y:S05]  /*0230*/  @!P0 BRA `(.L_x_38) ;  /* 0xfffffffc00c08947 */ /* 0x002fea000383ffff */
.L_x_35:
[----:B------:R-:W-:Y:S05]  /*0240*/  BSYNC.RECONVERGENT B0 ;  /* 0x0000000000007941 */ /* 0x000fea0003800200 */
.L_x_34:
[----:B------:R-:W1:Y:S01]  /*0250*/  LDCU UR5, c[0x0][0x388] ;  /* 0x00007100ff0577ac */ /* 0x000e620008000800 */
[----:B------:R-:W-:Y:S01]  /*0260*/  IMAD.MOV.U32 R3, RZ, RZ, RZ ;  /* 0x000000ffff037224 */ /* 0x000fe200078e00ff */
[----:B-1----:R-:W-:Y:S01]  /*0270*/  UISETP.GE.AND UP0, UPT, UR5, 0x1, UPT ;  /* 0x000000010500788c */ /* 0x002fe2000bf06270 */
[----:B------:R-:W-:Y:S08]  /*0280*/  BAR.SYNC.DEFER_BLOCKING 0x0 ;  /* 0x0000000000007b1d */ /* 0x000ff00000010000 */
[----:B------:R-:W-:Y:S05]  /*0290*/  BRA.U !UP0, `(.L_x_39) ;  /* 0x00000009086c7547 */ /* 0x000fea000b800000 */
[----:B------:R-:W-:Y:S01]  /*02a0*/  UISETP.GE.U32.AND UP1, UPT, UR5, 0x8, UPT ;  /* 0x000000080500788c */ /* 0x000fe2000bf26070 */
[----:B------:R-:W-:Y:S01]  /*02b0*/  IMAD.MOV.U32 R3, RZ, RZ, RZ ;  /* 0x000000ffff037224 */ /* 0x000fe200078e00ff */
[----:B------:R-:W-:Y:S01]  /*02c0*/  ULOP3.LUT UR7, UR5, 0x7, URZ, 0xc0, !UPT ;  /* 0x0000000705077892 */ /* 0x000fe2000f8ec0ff */
[----:B------:R-:W-:-:S03]  /*02d0*/  UMOV UR4, URZ ;  /* 0x000000ff00047c82 */ /* 0x000fc60008000000 */
[----:B------:R-:W-:-:S03]  /*02e0*/  UISETP.NE.AND UP0, UPT, UR7, URZ, UPT ;  /* 0x000000ff0700728c */ /* 0x000fc6000bf05270 */
[----:B------:R-:W-:Y:S08]  /*02f0*/  BRA.U !UP1, `(.L_x_40) ;  /* 0x0000000509107547 */ /* 0x000ff0000b800000 */
[----:B------:R-:W1:Y:S01]  /*0300*/  S2UR UR6, SR_CgaCtaId ;  /* 0x00000000000679c3 */ /* 0x000e620000008800 */
[----:B------:R-:W-:Y:S01]  /*0310*/  ULOP3.LUT UR4, UR5, 0x7ffffff8, URZ, 0xc0, !UPT ;  /* 0x7ffffff805047892 */ /* 0x000fe2000f8ec0ff */
[----:B------:R-:W-:Y:S01]  /*0320*/  IMAD.MOV.U32 R3, RZ, RZ, RZ ;  /* 0x000000ffff037224 */ /* 0x000fe200078e00ff */
[----:B------:R-:W3:Y:S01]  /*0330*/  LDCU.64 UR8, c[0x0][0x3a0] ;  /* 0x00007400ff0877ac */ /* 0x000ee20008000a00 */
[----:B------:R-:W-:-:S04]  /*0340*/  UMOV UR5, 0x400 ;  /* 0x0000040000057882 */ /* 0x000fc80000000000 */
[----:B------:R-:W4:Y:S01]  /*0350*/  LDC R15, c[0x0][0x38c] ;  /* 0x0000e300ff0f7b82 */ /* 0x000f220000000800 */
[----:B-1----:R-:W-:-:S03]  /*0360*/  ULEA UR6, UR6, UR5, 0x18 ;  /* 0x0000000506067291 */ /* 0x002fc6000f8ec0ff */
[----:B---3--:R-:W-:-:S09]  /*0370*/  UMOV UR5, URZ ;  /* 0x000000ff00057c82 */ /* 0x008fd20008000000 */
.L_x_41:
[----:B----4-:R-:W-:Y:S01]  /*0380*/  IMAD R11, R2, R15, UR5 ;  /* 0x00000005020b7e24 */ /* 0x010fe2000f8e020f */
[----:B------:R-:W-:-:S03]  /*0390*/  UIADD3 UR5, UPT, UPT, UR5, 0x8, URZ ;  /* 0x0000000805057890 */ /* 0x000fc6000fffe0ff */
[C---:B------:R-:W-:Y:S01]  /*03a0*/  VIADD R4, R11.reuse, 0x1 ;  /* 0x000000010b047836 */ /* 0x040fe20000000000 */
[C---:B------:R-:W-:Y:S01]  /*03b0*/  ISETP.GE.U32.AND P6, PT, R11.reuse, UR8, PT ;  /* 0x000000080b007c0c */ /* 0x040fe2000bfc6070 */
[C---:B------:R-:W-:Y:S01]  /*03c0*/  VIADD R6, R11.reuse, 0x2 ;  /* 0x000000020b067836 */ /* 0x040fe20000000000 */
[----:B------:R-:W-:Y:S01]  /*03d0*/  SHF.R.S32.HI R0, RZ, 0x1f, R11 ;  /* 0x0000001fff007819 */ /* 0x000fe2000001140b */
[C---:B0-----:R-:W-:Y:S01]  /*03e0*/  VIADD R7, R11.reuse, 0x3 ;  /* 0x000000030b077836 */ /* 0x041fe20000000000 */
[C---:B------:R-:W-:Y:S01]  /*03f0*/  LEA R13, R11.reuse, UR6, 0x2 ;  /* 0x000000060b0d7c11 */ /* 0x040fe2000f8e10ff */
[----:B------:R-:W-:Y:S01]  /*0400*/  UISETP.NE.AND UP1, UPT, UR5, UR4, UPT ;  /* 0x000000040500728c */ /* 0x000fe2000bf25270 */
[----:B------:R-:W-:Y:S02]  /*0410*/  ISETP.GE.U32.AND.EX P6, PT, R0, UR9, PT, P6 ;  /* 0x0000000900007c0c */ /* 0x000fe4000bfc6160 */
[----:B------:R-:W-:Y:S02]  /*0420*/  ISETP.GE.U32.AND P0, PT, R4, UR8, PT ;  /* 0x0000000804007c0c */ /* 0x000fe4000bf06070 */
[----:B------:R-:W-:-:S02]  /*0430*/  ISETP.LT.OR P6, PT, R11, RZ, P6 ;  /* 0x000000ff0b00720c */ /* 0x000fc400037c1670 */
[----:B--2---:R-:W-:Y:S02]  /*0440*/  SHF.R.S32.HI R8, RZ, 0x1f, R4 ;  /* 0x0000001fff087819 */ /* 0x004fe40000011404 */
[----:B------:R-:W-:Y:S02]  /*0450*/  ISETP.GE.U32.AND P4, PT, R6, UR8, PT ;  /* 0x0000000806007c0c */ /* 0x000fe4000bf86070 */
[----:B------:R-:W-:Y:S01]  /*0460*/  ISETP.GE.U32.AND.EX P0, PT, R8, UR9, PT, P0 ;  /* 0x0000000908007c0c */ /* 0x000fe2000bf06100 */
[C---:B------:R-:W-:Y:S01]  /*0470*/  VIADD R8, R11.reuse, 0x5 ;  /* 0x000000050b087836 */ /* 0x040fe20000000000 */
[----:B------:R-:W-:Y:S02]  /*0480*/  SHF.R.S32.HI R9, RZ, 0x1f, R6 ;  /* 0x0000001fff097819 */ /* 0x000fe40000011406 */
[----:B------:R-:W-:Y:S01]  /*0490*/  ISETP.LT.OR P0, PT, R4, RZ, P0 ;  /* 0x000000ff0400720c */ /* 0x000fe20000701670 */
[----:B------:R-:W-:Y:S01]  /*04a0*/  VIADD R4, R11, 0x4 ;  /* 0x000000040b047836 */ /* 0x000fe20000000000 */
[----:B------:R-:W-:Y:S01]  /*04b0*/  ISETP.GE.U32.AND.EX P4, PT, R9, UR9, PT, P4 ;  /* 0x0000000909007c0c */ /* 0x000fe2000bf86140 */
[----:B------:R-:W0:Y:S01]  /*04c0*/  @!P6 LDS R0, [R13] ;  /* 0x000000000d00e984 */ /* 0x000e220000000800 */
[----:B------:R-:W-:Y:S01]  /*04d0*/  ISETP.GE.U32.AND P3, PT, R7, UR8, PT ;  /* 0x0000000807007c0c */ /* 0x000fe2000bf66070 */
[----:B------:R-:W-:Y:S01]  /*04e0*/  VIADD R9, R11, 0x6 ;  /* 0x000000060b097836 */ /* 0x000fe20000000000 */
[----:B------:R-:W-:-:S02]  /*04f0*/  SHF.R.S32.HI R10, RZ, 0x1f, R7 ;  /* 0x0000001fff0a7819 */ /* 0x000fc40000011407 */
[----:B------:R-:W-:Y:S02]  /*0500*/  ISETP.LT.OR P4, PT, R6, RZ, P4 ;  /* 0x000000ff0600720c */ /* 0x000fe40002781670 */
[----:B------:R-:W-:Y:S02]  /*0510*/  ISETP.GE.U32.AND.EX P3, PT, R10, UR9, PT, P3 ;  /* 0x000000090a007c0c */ /* 0x000fe4000bf66130 */
[----:B------:R-:W-:Y:S02]  /*0520*/  ISETP.GE.U32.AND P2, PT, R4, UR8, PT ;  /* 0x0000000804007c0c */ /* 0x000fe4000bf46070 */
[----:B------:R-:W-:Y:S02]  /*0530*/  SHF.R.S32.HI R6, RZ, 0x1f, R4 ;  /* 0x0000001fff067819 */ /* 0x000fe40000011404 */
[----:B------:R-:W-:Y:S02]  /*0540*/  ISETP.GE.U32.AND P5, PT, R8, UR8, PT ;  /* 0x0000000808007c0c */ /* 0x000fe4000bfa6070 */
[----:B------:R-:W-:-:S02]  /*0550*/  SHF.R.S32.HI R10, RZ, 0x1f, R8 ;  /* 0x0000001fff0a7819 */ /* 0x000fc40000011408 */
[----:B------:R-:W-:Y:S02]  /*0560*/  ISETP.GE.U32.AND.EX P2, PT, R6, UR9, PT, P2 ;  /* 0x0000000906007c0c */ /* 0x000fe4000bf46120 */
[----:B------:R-:W-:Y:S01]  /*0570*/  ISETP.LT.OR P3, PT, R7, RZ, P3 ;  /* 0x000000ff0700720c */ /* 0x000fe20001f61670 */
[----:B------:R-:W-:Y:S01]  /*0580*/  VIADD R7, R11, 0x7 ;  /* 0x000000070b077836 */ /* 0x000fe20000000000 */
[----:B------:R-:W-:Y:S02]  /*0590*/  ISETP.GE.U32.AND P1, PT, R9, UR8, PT ;  /* 0x0000000809007c0c */ /* 0x000fe4000bf26070 */
[----:B------:R-:W-:Y:S02]  /*05a0*/  SHF.R.S32.HI R12, RZ, 0x1f, R9 ;  /* 0x0000001fff0c7819 */ /* 0x000fe40000011409 */
[----:B------:R-:W-:Y:S02]  /*05b0*/  ISETP.GE.U32.AND.EX P5, PT, R10, UR9, PT, P5 ;  /* 0x000000090a007c0c */ /* 0x000fe4000bfa6150 */
[----:B------:R-:W-:-:S02]  /*05c0*/  ISETP.LT.OR P2, PT, R4, RZ, P2 ;  /* 0x000000ff0400720c */ /* 0x000fc40001741670 */
[----:B------:R-:W-:Y:S01]  /*05d0*/  SHF.R.S32.HI R6, RZ, 0x1f, R7 ;  /* 0x0000001fff067819 */ /* 0x000fe20000011407 */
[----:B------:R-:W-:Y:S01]  /*05e0*/  @!P4 LDS R4, [R13+0x8] ;  /* 0x000008000d04c984 */ /* 0x000fe20000000800 */
[----:B------:R-:W-:Y:S02]  /*05f0*/  ISETP.GE.U32.AND.EX P1, PT, R12, UR9, PT, P1 ;  /* 0x000000090c007c0c */ /* 0x000fe4000bf26110 */
[----:B------:R-:W-:Y:S02]  /*0600*/  ISETP.LT.OR P5, PT, R8, RZ, P5 ;  /* 0x000000ff0800720c */ /* 0x000fe40002fa1670 */
[----:B------:R-:W-:Y:S01]  /*0610*/  ISETP.LT.OR P1, PT, R9, RZ, P1 ;  /* 0x000000ff0900720c */ /* 0x000fe20000f21670 */
[----:B0-----:R-:W-:Y:S01]  /*0620*/  @!P6 FADD R3, R3, R0 ;  /* 0x000000000303e221 */ /* 0x001fe20000000000 */
[C---:B------:R-:W-:Y:S01]  /*0630*/  ISETP.GE.U32.AND P6, PT, R7.reuse, UR8, PT ;  /* 0x0000000807007c0c */ /* 0x040fe2000bfc6070 */
[----:B------:R-:W0:Y:S03]  /*0640*/  @!P0 LDS R0, [R13+0x4] ;  /* 0x000004000d008984 */ /* 0x000e260000000800 */
[----:B------:R-:W-:Y:S01]  /*0650*/  ISETP.GE.U32.AND.EX P6, PT, R6, UR9, PT, P6 ;  /* 0x0000000906007c0c */ /* 0x000fe2000bfc6160 */
[----:B------:R-:W-:Y:S03]  /*0660*/  @!P2 LDS R8, [R13+0x10] ;  /* 0x000010000d08a984 */ /* 0x000fe60000000800 */
[----:B------:R-:W-:Y:S01]  /*0670*/  ISETP.LT.OR P6, PT, R7, RZ, P6 ;  /* 0x000000ff0700720c */ /* 0x000fe200037c1670 */
[----:B------:R-:W1:Y:S04]  /*0680*/  @!P3 LDS R6, [R13+0xc] ;  /* 0x00000c000d06b984 */ /* 0x000e680000000800 */
[----:B------:R-:W2:Y:S04]  /*0690*/  @!P5 LDS R10, [R13+0x14] ;  /* 0x000014000d0ad984 */ /* 0x000ea80000000800 */
[----:B------:R-:W3:Y:S04]  /*06a0*/  @!P1 LDS R12, [R13+0x18] ;  /* 0x000018000d0c9984 */ /* 0x000ee80000000800 */
[----:B------:R-:W4:Y:S01]  /*06b0*/  @!P6 LDS R14, [R13+0x1c] ;  /* 0x00001c000d0ee984 */ /* 0x000f220000000800 */
[----:B0-----:R-:W-:-:S04]  /*06c0*/  @!P0 FADD R3, R3, R0 ;  /* 0x0000000003038221 */ /* 0x001fc80000000000 */
[----:B------:R-:W-:-:S04]  /*06d0*/  @!P4 FADD R3, R3, R4 ;  /* 0x000000040303c221 */ /* 0x000fc80000000000 */
[----:B-1----:R-:W-:-:S04]  /*06e0*/  @!P3 FADD R3, R3, R6 ;  /* 0x000000060303b221 */ /* 0x002fc80000000000 */
[----:B------:R-:W-:-:S04]  /*06f0*/  @!P2 FADD R3, R3, R8 ;  /* 0x000000080303a221 */ /* 0x000fc80000000000 */
[----:B--2---:R-:W-:-:S04]  /*0700*/  @!P5 FADD R3, R3, R10 ;  /* 0x0000000a0303d221 */ /* 0x004fc80000000000 */
[----:B---3--:R-:W-:-:S04]  /*0710*/  @!P1 FADD R3, R3, R12 ;  /* 0x0000000c03039221 */ /* 0x008fc80000000000 */
[----:B----4-:R-:W-:Y:S01]  /*0720*/  @!P6 FADD R3, R3, R14 ;  /* 0x0000000e0303e221 */ /* 0x010fe20000000000 */
[----:B------:R-:W-:Y:S06]  /*0730*/  BRA.U UP1, `(.L_x_41) ;  /* 0xfffffffd01107547 */ /* 0x000fec000b83ffff */
.L_x_40:
[----:B------:R-:W-:Y:S05]  /*0740*/  BRA.U !UP0, `(.L_x_39) ;  /* 0x0000000508407547 */ /* 0x000fea000b800000 */
[----:B------:R-:W1:Y:S01]  /*0750*/  LDCU UR5, c[0x0][0x388] ;  /* 0x00007100ff0577ac */ /* 0x000e620008000800 */
[----:B------:R-:W-:Y:S02]  /*0760*/  UISETP.GE.U32.AND UP0, UPT, UR7, 0x4, UPT ;  /* 0x000000040700788c */ /* 0x000fe4000bf06070 */
[----:B-1----:R-:W-:-:S04]  /*0770*/  ULOP3.LUT UR8, UR5, 0x3, URZ, 0xc0, !UPT ;  /* 0x0000000305087892 */ /* 0x002fc8000f8ec0ff */
[----:B------:R-:W-:-:S03]  /*0780*/  UISETP.NE.AND UP1, UPT, UR8, URZ, UPT ;  /* 0x000000ff0800728c */ /* 0x000fc6000bf25270 */
[----:B------:R-:W-:Y:S08]  /*0790*/  BRA.U !UP0, `(.L_x_42) ;  /* 0x00000001088c7547 */ /* 0x000ff0000b800000 */
[----:B0-----:R-:W0:Y:S01]  /*07a0*/  LDC R7, c[0x0][0x38c] ;  /* 0x0000e300ff077b82 */ /* 0x001e220000000800 */
[----:B------:R-:W1:Y:S01]  /*07b0*/  LDCU.64 UR12, c[0x0][0x3a0] ;  /* 0x00007400ff0c77ac */ /* 0x000e620008000a00 */
[----:B------:R-:W-:-:S06]  /*07c0*/  UMOV UR6, 0x400 ;  /* 0x0000040000067882 */ /* 0x000fcc0000000000 */
[----:B------:R-:W3:Y:S01]  /*07d0*/  S2UR UR7, SR_CgaCtaId ;  /* 0x00000000000779c3 */ /* 0x000ee20000008800 */
[----:B0-----:R-:W-:Y:S01]  /*07e0*/  IMAD R0, R2, R7, UR4 ;  /* 0x0000000402007e24 */ /* 0x001fe2000f8e0207 */
[----:B------:R-:W-:-:S03]  /*07f0*/  UIADD3 UR4, UPT, UPT, UR4, 0x4, URZ ;  /* 0x0000000404047890 */ /* 0x000fc6000fffe0ff */
[C---:B------:R-:W-:Y:S01]  /*0800*/  VIADD R4, R0.reuse, 0x1 ;  /* 0x0000000100047836 */ /* 0x040fe20000000000 */
[C---:B-1----:R-:W-:Y:S01]  /*0810*/  ISETP.GE.U32.AND P0, PT, R0.reuse, UR12, PT ;  /* 0x0000000c00007c0c */ /* 0x042fe2000bf06070 */
[----:B--2---:R-:W-:Y:S01]  /*0820*/  VIADD R8, R0, 0x3 ;  /* 0x0000000300087836 */ /* 0x004fe20000000000 */
[----:B------:R-:W-:Y:S01]  /*0830*/  SHF.R.S32.HI R6, RZ, 0x1f, R0 ;  /* 0x0000001fff067819 */ /* 0x000fe20000011400 */
[----:B---3--:R-:W-:Y:S01]  /*0840*/  ULEA UR6, UR7, UR6, 0x18 ;  /* 0x0000000607067291 */ /* 0x008fe2000f8ec0ff */
[----:B------:R-:W-:Y:S02]  /*0850*/  ISETP.GE.U32.AND P1, PT, R4, UR12, PT ;  /* 0x0000000c04007c0c */ /* 0x000fe4000bf26070 */
[----:B------:R-:W-:Y:S01]  /*0860*/  ISETP.GE.U32.AND.EX P0, PT, R6, UR13, PT, P0 ;  /* 0x0000000d06007c0c */ /* 0x000fe2000bf06100 */
[C---:B------:R-:W-:Y:S01]  /*0870*/  VIADD R6, R0.reuse, 0x2 ;  /* 0x0000000200067836 */ /* 0x040fe20000000000 */
[----:B------:R-:W-:Y:S02]  /*0880*/  SHF.R.S32.HI R7, RZ, 0x1f, R4 ;  /* 0x0000001fff077819 */ /* 0x000fe40000011404 */
[----:B------:R-:W-:-:S02]  /*0890*/  ISETP.LT.OR P0, PT, R0, RZ, P0 ;  /* 0x000000ff0000720c */ /* 0x000fc40000701670 */
[----:B------:R-:W-:Y:S02]  /*08a0*/  ISETP.GE.U32.AND.EX P1, PT, R7, UR13, PT, P1 ;  /* 0x0000000d07007c0c */ /* 0x000fe4000bf26110 */
[----:B------:R-:W-:Y:S02]  /*08b0*/  ISETP.GE.U32.AND P2, PT, R6, UR12, PT ;  /* 0x0000000c06007c0c */ /* 0x000fe4000bf46070 */
[----:B------:R-:W-:Y:S02]  /*08c0*/  SHF.R.S32.HI R7, RZ, 0x1f, R6 ;  /* 0x0000001fff077819 */ /* 0x000fe40000011406 */
[----:B------:R-:W-:Y:S02]  /*08d0*/  ISETP.GE.U32.AND P3, PT, R8, UR12, PT ;  /* 0x0000000c08007c0c */ /* 0x000fe4000bf66070 */
[----:B------:R-:W-:Y:S02]  /*08e0*/  SHF.R.S32.HI R9, RZ, 0x1f, R8 ;  /* 0x0000001fff097819 */ /* 0x000fe40000011408 */
[----:B------:R-:W-:-:S02]  /*08f0*/  ISETP.GE.U32.AND.EX P2, PT, R7, UR13, PT, P2 ;  /* 0x0000000d07007c0c */ /* 0x000fc4000bf46120 */
[----:B------:R-:W-:Y:S02]  /*0900*/  ISETP.LT.OR P1, PT, R4, RZ, P1 ;  /* 0x000000ff0400720c */ /* 0x000fe40000f21670 */
[----:B------:R-:W-:Y:S02]  /*0910*/  ISETP.GE.U32.AND.EX P3, PT, R9, UR13, PT, P3 ;  /* 0x0000000d09007c0c */ /* 0x000fe4000bf66130 */
[----:B------:R-:W-:Y:S02]  /*0920*/  ISETP.LT.OR P2, PT, R6, RZ, P2 ;  /* 0x000000ff0600720c */ /* 0x000fe40001741670 */
[----:B------:R-:W-:Y:S02]  /*0930*/  LEA R7, R0, UR6, 0x2 ;  /* 0x0000000600077c11 */ /* 0x000fe4000f8e10ff */
[----:B------:R-:W-:-:S03]  /*0940*/  ISETP.LT.OR P3, PT, R8, RZ, P3 ;  /* 0x000000ff0800720c */ /* 0x000fc60001f61670 */
[----:B------:R-:W0:Y:S04]  /*0950*/  @!P0 LDS R0, [R7] ;  /* 0x0000000007008984 */ /* 0x000e280000000800 */
[----:B------:R-:W1:Y:S04]  /*0960*/  @!P1 LDS R4, [R7+0x4] ;  /* 0x0000040007049984 */ /* 0x000e680000000800 */
[----:B------:R-:W2:Y:S04]  /*0970*/  @!P2 LDS R6, [R7+0x8] ;  /* 0x000008000706a984 */ /* 0x000ea80000000800 */
[----:B------:R-:W3:Y:S01]  /*0980*/  @!P3 LDS R8, [R7+0xc] ;  /* 0x00000c000708b984 */ /* 0x000ee20000000800 */
[----:B0-----:R-:W-:-:S04]  /*0990*/  @!P0 FADD R3, R3, R0 ;  /* 0x0000000003038221 */ /* 0x001fc80000000000 */
[----:B-1----:R-:W-:-:S04]  /*09a0*/  @!P1 FADD R3, R3, R4 ;  /* 0x0000000403039221 */ /* 0x002fc80000000000 */
[----:B--2---:R-:W-:-:S04]  /*09b0*/  @!P2 FADD R3, R3, R6 ;  /* 0x000000060303a221 */ /* 0x004fc80000000000 */
[----:B---3--:R-:W-:-:S07]  /*09c0*/  @!P3 FADD R3, R3, R8 ;  /* 0x000000080303b221 */ /* 0x008fce0000000000 */
.L_x_42:
[----:B------:R-:W-:Y:S05]  /*09d0*/  BRA.U !UP1, `(.L_x_39) ;  /* 0x00000001099c7547 */ /* 0x000fea000b800000 */
[----:B------:R-:W-:Y:S02]  /*09e0*/  UISETP.NE.AND UP0, UPT, UR8, 0x1, UPT ;  /* 0x000000010800788c */ /* 0x000fe4000bf05270 */
[----:B------:R-:W-:-:S04]  /*09f0*/  ULOP3.LUT UR5, UR5, 0x1, URZ, 0xc0, !UPT ;  /* 0x0000000105057892 */ /* 0x000fc8000f8ec0ff */
[----:B------:R-:W-:-:S03]  /*0a00*/  UISETP.NE.U32.AND UP1, UPT, UR5, 0x1, UPT ;  /* 0x000000010500788c */ /* 0x000fc6000bf25070 */
        /* <DEDUP_REMOVED lines=8> */
[----:B-1----:R-:W-:Y:S02]  /*0a90*/  ISETP.GE.U32.AND P0, PT, R7, UR8, PT ;  /* 0x0000000807007c0c */ /* 0x002fe4000bf06070 */
[----:B------:R-:W-:Y:S01]  /*0aa0*/  SHF.R.S32.HI R4, RZ, 0x1f, R7 ;  /* 0x0000001fff047819 */ /* 0x000fe20000011407 */
[----:B---3--:R-:W-:Y:S01]  /*0ab0*/  ULEA UR5, UR6, UR5, 0x18 ;  /* 0x0000000506057291 */ /* 0x008fe2000f8ec0ff */
[----:B------:R-:W-:Y:S02]  /*0ac0*/  ISETP.GE.U32.AND P1, PT, R0, UR8, PT ;  /* 0x0000000800007c0c */ /* 0x000fe4000bf26070 */
[----:B------:R-:W-:Y:S02]  /*0ad0*/  SHF.R.S32.HI R6, RZ, 0x1f, R0 ;  /* 0x0000001fff067819 */ /* 0x000fe40000011400 */
[----:B------:R-:W-:Y:S02]  /*0ae0*/  ISETP.GE.U32.AND.EX P0, PT, R4, UR9, PT, P0 ;  /* 0x0000000904007c0c */ /* 0x000fe4000bf06100 */
[----:B------:R-:W-:-:S02]  /*0af0*/  ISETP.GE.U32.AND.EX P1, PT, R6, UR9, PT, P1 ;  /* 0x0000000906007c0c */ /* 0x000fc4000bf26110 */
[C---:B------:R-:W-:Y:S02]  /*0b00*/  ISETP.LT.OR P0, PT, R7.reuse, RZ, P0 ;  /* 0x000000ff0700720c */ /* 0x040fe40000701670 */
[----:B------:R-:W-:Y:S02]  /*0b10*/  ISETP.LT.OR P1, PT, R0, RZ, P1 ;  /* 0x000000ff0000720c */ /* 0x000fe40000f21670 */
[----:B------:R-:W-:-:S09]  /*0b20*/  LEA R6, R7, UR5, 0x2 ;  /* 0x0000000507067c11 */ /* 0x000fd2000f8e10ff */
[----:B------:R-:W0:Y:S04]  /*0b30*/  @!P0 LDS R0, [R6] ;  /* 0x0000000006008984 */ /* 0x000e280000000800 */
[----:B------:R-:W1:Y:S01]  /*0b40*/  @!P1 LDS R4, [R6+0x4] ;  /* 0x0000040006049984 */ /* 0x000e620000000800 */
[----:B0-----:R-:W-:-:S04]  /*0b50*/  @!P0 FADD R3, R3, R0 ;  /* 0x0000000003038221 */ /* 0x001fc80000000000 */
[----:B-1----:R-:W-:-:S07]  /*0b60*/  @!P1 FADD R3, R3, R4 ;  /* 0x0000000403039221 */ /* 0x002fce0000000000 */
.L_x_43:
[----:B------:R-:W-:Y:S05]  /*0b70*/  BRA.U UP1, `(.L_x_39) ;  /* 0x0000000101347547 */ /* 0x000fea000b800000 */
[----:B0-----:R-:W0:Y:S01]  /*0b80*/  LDC R7, c[0x0][0x38c] ;  /* 0x0000e300ff077b82 */ /* 0x001e220000000800 */
[----:B------:R-:W1:Y:S01]  /*0b90*/  LDCU.64 UR6, c[0x0][0x3a0] ;  /* 0x00007400ff0677ac */ /* 0x000e620008000a00 */
[----:B0-----:R-:W-:-:S05]  /*0ba0*/  IMAD R0, R2, R7, UR4 ;  /* 0x0000000402007e24 */ /* 0x001fca000f8e0207 */
[----:B-1----:R-:W-:Y:S02]  /*0bb0*/  ISETP.GE.U32.AND P0, PT, R0, UR6, PT ;  /* 0x0000000600007c0c */ /* 0x002fe4000bf06070 */
[----:B------:R-:W-:-:S04]  /*0bc0*/  SHF.R.S32.HI R4, RZ, 0x1f, R0 ;  /* 0x0000001fff047819 */ /* 0x000fc80000011400 */
[----:B------:R-:W-:-:S04]  /*0bd0*/  ISETP.GE.U32.AND.EX P0, PT, R4, UR7, PT, P0 ;  /* 0x0000000704007c0c */ /* 0x000fc8000bf06100 */
[----:B------:R-:W-:-:S13]  /*0be0*/  ISETP.LT.OR P0, PT, R0, RZ, P0 ;  /* 0x000000ff0000720c */ /* 0x000fda0000701670 */
[----:B------:R-:W0:Y:S01]  /*0bf0*/  @!P0 S2R R7, SR_CgaCtaId ;  /* 0x0000000000078919 */ /* 0x000e220000008800 */
[----:B------:R-:W-:-:S04]  /*0c00*/  @!P0 MOV R4, 0x400 ;  /* 0x0000040000048802 */ /* 0x000fc80000000f00 */
[----:B0-----:R-:W-:-:S05]  /*0c10*/  @!P0 LEA R7, R7, R4, 0x18 ;  /* 0x0000000407078211 */ /* 0x001fca00078ec0ff */
[----:B------:R-:W-:-:S06]  /*0c20*/  @!P0 IMAD R0, R0, 0x4, R7 ;  /* 0x0000000400008824 */ /* 0x000fcc00078e0207 */
[----:B------:R-:W0:Y:S02]  /*0c30*/  @!P0 LDS R0, [R0] ;  /* 0x0000000000008984 */ /* 0x000e240000000800 */
[----:B0-----:R-:W-:-:S07]  /*0c40*/  @!P0 FADD R3, R3, R0 ;  /* 0x0000000003038221 */ /* 0x001fce0000000000 */
.L_x_39:
[----:B------:R-:W1:Y:S01]  /*0c50*/  LDCU UR4, c[0x0][0x388] ;  /* 0x00007100ff0477ac */ /* 0x000e620008000800 */
[----:B------:R-:W-:Y:S01]  /*0c60*/  BSSY.RECONVERGENT B0, `(.L_x_44) ;  /* 0x000000d000007945 */ /* 0x000fe20003800200 */
[----:B-1----:R-:W-:-:S04]  /*0c70*/  I2FP.F32.S32 R6, UR4 ;  /* 0x0000000400067c45 */ /* 0x002fc80008201400 */
[----:B0-----:R-:W0:Y:S08]  /*0c80*/  MUFU.RCP R7, R6 ;  /* 0x0000000600077308 */ /* 0x001e300000001000 */
[----:B------:R-:W1:Y:S01]  /*0c90*/  FCHK P0, R3, R6 ;  /* 0x0000000603007302 */ /* 0x000e620000000000 */
[----:B0-----:R-:W-:-:S04]  /*0ca0*/  FFMA R0, -R6, R7, 1 ;  /* 0x3f80000006007423 */ /* 0x001fc80000000107 */
[----:B------:R-:W-:-:S04]  /*0cb0*/  FFMA R0, R7, R0, R7 ;  /* 0x0000000007007223 */ /* 0x000fc80000000007 */
[----:B------:R-:W-:-:S04]  /*0cc0*/  FFMA R7, R0, R3, RZ ;  /* 0x0000000300077223 */ /* 0x000fc800000000ff */
[----:B------:R-:W-:-:S04]  /*0cd0*/  FFMA R4, -R6, R7, R3 ;  /* 0x0000000706047223 */ /* 0x000fc80000000103 */
[----:B--2---:R-:W-:Y:S01]  /*0ce0*/  FFMA R9, R0, R4, R7 ;  /* 0x0000000400097223 */ /* 0x004fe20000000007 */
[----:B-1----:R-:W-:Y:S06]  /*0cf0*/  @!P0 BRA `(.L_x_45) ;  /* 0x00000000000c8947 */ /* 0x002fec0003800000 */
[----:B------:R-:W-:-:S07]  /*0d00*/  MOV R4, 0xd20 ;  /* 0x00000d2000047802 */ /* 0x000fce0000000f00 */
[----:B------:R-:W-:Y:S05]  /*0d10*/  CALL.REL.NOINC `($__internal_1_$__cuda_sm3x_div_rn_noftz_f32_slowpath) ;  /* 0x00000000001c7944 */ /* 0x000fea0003c00000 */
[----:B------:R-:W-:-:S07]  /*0d20*/  IMAD.MOV.U32 R9, RZ, RZ, R0 ;  /* 0x000000ffff097224 */ /* 0x000fce00078e0000 */
.L_x_45:
[----:B------:R-:W-:Y:S05]  /*0d30*/  BSYNC.RECONVERGENT B0 ;  /* 0x0000000000007941 */ /* 0x000fea0003800200 */
.L_x_44:
[----:B------:R-:W0:Y:S01]  /*0d40*/  LDC.64 R6, c[0x0][0x398] ;  /* 0x0000e600ff067b82 */ /* 0x000e220000000a00 */
[----:B------:R-:W-:-:S04]  /*0d50*/  IMAD.IADD R3, R5, 0x1, R2 ;  /* 0x0000000105037824 */ /* 0x000fc800078e0202 */
[----:B0-----:R-:W-:-:S05]  /*0d60*/  IMAD.WIDE.U32 R2, R3, 0x4, R6 ;  /* 0x0000000403027825 */ /* 0x001fca00078e0006 */
[----:B------:R-:W-:Y:S01]  /*0d70*/  STG.E desc[UR10][R2.64], R9 ;  /* 0x0000000902007986 */ /* 0x000fe2000c10190a */
[----:B------:R-:W-:Y:S05]  /*0d80*/  EXIT ;  /* 0x000000000000794d */ /* 0x000fea0003800000 */
        .weak           $__internal_1_$__cuda_sm3x_div_rn_noftz_f32_slowpath
        .type           $__internal_1_$__cuda_sm3x_div_rn_noftz_f32_slowpath,@function
        .size           $__internal_1_$__cuda_sm3x_div_rn_noftz_f32_slowpath,(.L_x_115 - $__internal_1_$__cuda_sm3x_div_rn_noftz_f32_slowpath)
$__internal_1_$__cuda_sm3x_div_rn_noftz_f32_slowpath:
[----:B------:R-:W-:Y:S01]  /*0d90*/  SHF.R.U32.HI R7, RZ, 0x17, R6 ;  /* 0x00000017ff077819 */ /* 0x000fe20000011606 */
[----:B------:R-:W-:Y:S01]  /*0da0*/  BSSY.RECONVERGENT B1, `(.L_x_46) ;  /* 0x0000063000017945 */ /* 0x000fe20003800200 */
[----:B------:R-:W-:Y:S02]  /*0db0*/  SHF.R.U32.HI R0, RZ, 0x17, R3 ;  /* 0x00000017ff007819 */ /* 0x000fe40000011603 */
[----:B------:R-:W-:Y:S02]  /*0dc0*/  LOP3.LUT R7, R7, 0xff, RZ, 0xc0, !PT ;  /* 0x000000ff07077812 */ /* 0x000fe400078ec0ff */
[----:B------:R-:W-:-:S03]  /*0dd0*/  LOP3.LUT R12, R0, 0xff, RZ, 0xc0, !PT ;  /* 0x000000ff000c7812 */ /* 0x000fc600078ec0ff */
[----:B------:R-:W-:Y:S02]  /*0de0*/  VIADD R9, R7, 0xffffffff ;  /* 0xffffffff07097836 */ /* 0x000fe40000000000 */
[----:B------:R-:W-:-:S03]  /*0df0*/  VIADD R10, R12, 0xffffffff ;  /* 0xffffffff0c0a7836 */ /* 0x000fc60000000000 */
[----:B------:R-:W-:-:S04]  /*0e00*/  ISETP.GT.U32.AND P0, PT, R9, 0xfd, PT ;  /* 0x000000fd0900780c */ /* 0x000fc80003f04070 */
[----:B------:R-:W-:-:S13]  /*0e10*/  ISETP.GT.U32.OR P0, PT, R10, 0xfd, P0 ;  /* 0x000000fd0a00780c */ /* 0x000fda0000704470 */
[----:B------:R-:W-:Y:S01]  /*0e20*/  @!P0 IMAD.MOV.U32 R8, RZ, RZ, RZ ;  /* 0x000000ffff088224 */ /* 0x000fe200078e00ff */
[----:B------:R-:W-:Y:S06]  /*0e30*/  @!P0 BRA `(.L_x_47) ;  /* 0x0000000000608947 */ /* 0x000fec0003800000 */
[----:B------:R-:W-:Y:S01]  /*0e40*/  FSETP.GTU.FTZ.AND P0, PT, |R3|, +INF , PT ;  /* 0x7f8000000300780b */ /* 0x000fe20003f1c200 */
[----:B------:R-:W-:Y:S01]  /*0e50*/  IMAD.MOV.U32 R0, RZ, RZ, R6 ;  /* 0x000000ffff007224 */ /* 0x000fe200078e0006 */
        /* <DEDUP_REMOVED lines=22> */
.L_x_47:
        /* <DEDUP_REMOVED lines=29> */
[CCC-:B------:R-:W-:Y:S01]  /*1190*/  FFMA.RZ R3, R12.reuse, R10.reuse, R13.reuse ;  /* 0x0000000a0c037223 */ /* 0x1c0fe2000000c00d */
[C---:B------:R-:W-:Y:S02]  /*11a0*/  VIADD R8, R9.reuse, 0x20 ;  /* 0x0000002009087836 */ /* 0x040fe40000000000 */
[CCC-:B------:R-:W-:Y:S01]  /*11b0*/  FFMA.RM R6, R12.reuse, R10.reuse, R13.reuse ;  /* 0x0000000a0c067223 */ /* 0x1c0fe2000000400d */
[----:B------:R-:W-:Y:S02]  /*11c0*/  ISETP.NE.AND P2, PT, R9, RZ, PT ;  /* 0x000000ff0900720c */ /* 0x000fe40003f45270 */
[----:B------:R-:W-:Y:S01]  /*11d0*/  LOP3.LUT R7, R3, 0x7fffff, RZ, 0xc0, !PT ;  /* 0x007fffff03077812 */ /* 0x000fe200078ec0ff */
[----:B------:R-:W-:Y:S01]  /*11e0*/  FFMA.RP R3, R12, R10, R13 ;  /* 0x0000000a0c037223 */ /* 0x000fe2000000800d */
[----:B------:R-:W-:Y:S01]  /*11f0*/  ISETP.NE.AND P1, PT, R9, RZ, PT ;  /* 0x000000ff0900720c */ /* 0x000fe20003f25270 */
[----:B------:R-:W-:Y:S01]  /*1200*/  IMAD.MOV R9, RZ, RZ, -R9 ;  /* 0x000000ffff097224 */ /* 0x000fe200078e0a09 */
        /* <DEDUP_REMOVED lines=14> */
.L_x_54:
[----:B------:R-:W-:-:S04]  /*12f0*/  LOP3.LUT R0, R0, 0x80000000, RZ, 0xc0, !PT ;  /* 0x8000000000007812 */ /* 0x000fc800078ec0ff */
[----:B------:R-:W-:Y:S01]  /*1300*/  LOP3.LUT R0, R0, 0x7f800000, RZ, 0xfc, !PT ;  /* 0x7f80000000007812 */ /* 0x000fe200078efcff */
[----:B------:R-:W-:Y:S06]  /*1310*/  BRA `(.L_x_55) ;  /* 0x0000000000047947 */ /* 0x000fec0003800000 */
.L_x_53:
[----:B------:R-:W-:-:S07]  /*1320*/  IMAD R0, R7, 0x800000, R0 ;  /* 0x0080000007007824 */ /* 0x000fce00078e0200 */
.L_x_55:
[----:B------:R-:W-:Y:S05]  /*1330*/  BSYNC.RECONVERGENT B2 ;  /* 0x0000000000027941 */ /* 0x000fea0003800200 */
.L_x_52:
[----:B------:R-:W-:Y:S05]  /*1340*/  BRA `(.L_x_56) ;  /* 0x0000000000207947 */ /* 0x000fea0003800000 */
.L_x_51:
[----:B------:R-:W-:-:S04]  /*1350*/  LOP3.LUT R0, R6, 0x80000000, R3, 0x48, !PT ;  /* 0x8000000006007812 */ /* 0x000fc800078e4803 */
[----:B------:R-:W-:Y:S01]  /*1360*/  LOP3.LUT R0, R0, 0x7f800000, RZ, 0xfc, !PT ;  /* 0x7f80000000007812 */ /* 0x000fe200078efcff */
[----:B------:R-:W-:Y:S06]  /*1370*/  BRA `(.L_x_56) ;  /* 0x0000000000147947 */ /* 0x000fec0003800000 */
.L_x_50:
[----:B------:R-:W-:Y:S01]  /*1380*/  LOP3.LUT R0, R6, 0x80000000, R3, 0x48, !PT ;  /* 0x8000000006007812 */ /* 0x000fe200078e4803 */
[----:B------:R-:W-:Y:S06]  /*1390*/  BRA `(.L_x_56) ;  /* 0x00000000000c7947 */ /* 0x000fec0003800000 */
.L_x_49:
[----:B------:R-:W0:Y:S01]  /*13a0*/  MUFU.RSQ R0, -QNAN ;  /* 0xffc0000000007908 */ /* 0x000e220000001400 */
[----:B------:R-:W-:Y:S05]  /*13b0*/  BRA `(.L_x_56) ;  /* 0x0000000000047947 */ /* 0x000fea0003800000 */
.L_x_48:
[----:B------:R-:W-:-:S07]  /*13c0*/  FADD.FTZ R0, R3, R0 ;  /* 0x0000000003007221 */ /* 0x000fce0000010000 */
.L_x_56:
[----:B------:R-:W-:Y:S05]  /*13d0*/  BSYNC.RECONVERGENT B1 ;  /* 0x0000000000017941 */ /* 0x000fea0003800200 */
.L_x_46:
[----:B------:R-:W-:Y:S02]  /*13e0*/  IMAD.MOV.U32 R6, RZ, RZ, R4 ;  /* 0x000000ffff067224 */ /* 0x000fe400078e0004 */
[----:B------:R-:W-:-:S04]  /*13f0*/  IMAD.MOV.U32 R7, RZ, RZ, 0x0 ;  /* 0x00000000ff077424 */ /* 0x000fc800078e00ff */
[----:B0-----:R-:W-:Y:S05]  /*1400*/  RET.REL.NODEC R6 `(_Z15solution4KernelPKfiiiPfmi) ;  /* 0xffffffe806fc7950 */ /* 0x001fea0003c3ffff */
.L_x_57:
        /* <DEDUP_REMOVED lines=15> */
.L_x_115:


//--------------------- .text._Z15solution3KernelPKfiiiPfmi --------------------------
	.section	.text._Z15solution3KernelPKfiiiPfmi,"ax",@progbits
	.align	128
        .global         _Z15solution3KernelPKfiiiPfmi
        .type           _Z15solution3KernelPKfiiiPfmi,@function
        .size           _Z15solution3KernelPKfiiiPfmi,(.L_x_116 - _Z15solution3KernelPKfiiiPfmi)
        .other          _Z15solution3KernelPKfiiiPfmi,@"STO_CUDA_ENTRY STV_DEFAULT"
_Z15solution3KernelPKfiiiPfmi:
.text._Z15solution3KernelPKfiiiPfmi:
[----:B------:R-:W-:Y:S01]  /*0000*/  LDC R1, c[0x0][0x37c] ;  /* 0x0000df00ff017b82 */ /* 0x000fe20000000800 */
[----:B------:R-:W0:Y:S07]  /*0010*/  LDCU UR4, c[0x0][0x370] ;  /* 0x00006e00ff0477ac */ /* 0x000e2e0008000800 */
[----:B------:R-:W0:Y:S08]  /*0020*/  LDC R0, c[0x0][0x360] ;  /* 0x0000d800ff007b82 */ /* 0x000e300000000800 */
[----:B------:R-:W1:Y:S01]  /*0030*/  LDC R7, c[0x0][0x3a8] ;  /* 0x0000ea00ff077b82 */ /* 0x000e620000000800 */
[----:B0-----:R-:W-:-:S05]  /*0040*/  IMAD R0, R0, UR4, RZ ;  /* 0x0000000400007c24 */ /* 0x001fca000f8e02ff */
[-C--:B------:R-:W-:Y:S02]  /*0050*/  IABS R6, R0.reuse ;  /* 0x0000000000067213 */ /* 0x080fe40000000000 */
[----:B------:R-:W-:Y:S02]  /*0060*/  IABS R8, R0 ;  /* 0x0000000000087213 */ /* 0x000fe40000000000 */
[----:B------:R-:W0:Y:S01]  /*0070*/  I2F.RP R4, R6 ;  /* 0x0000000600047306 */ /* 0x000e220000209400 */
[----:B-1----:R-:W-:Y:S02]  /*0080*/  IADD3 R5, PT, PT, R0, -0x1, R7 ;  /* 0xffffffff00057810 */ /* 0x002fe40007ffe007 */
[----:B------:R-:W-:-:S05]  /*0090*/  IMAD.MOV R8, RZ, RZ, -R8 ;  /* 0x000000ffff087224 */ /* 0x000fca00078e0a08 */
[----:B0-----:R-:W0:Y:S02]  /*00a0*/  MUFU.RCP R4, R4 ;  /* 0x0000000400047308 */ /* 0x001e240000001000 */
[----:B0-----:R-:W-:Y:S01]  /*00b0*/  VIADD R2, R4, 0xffffffe ;  /* 0x0ffffffe04027836 */ /* 0x001fe20000000000 */
[----:B------:R-:W-:Y:S02]  /*00c0*/  IABS R4, R5 ;  /* 0x0000000500047213 */ /* 0x000fe40000000000 */
[----:B------:R-:W-:-:S03]  /*00d0*/  LOP3.LUT R5, R5, R0, RZ, 0x3c, !PT ;  /* 0x0000000005057212 */ /* 0x000fc600078e3cff */
[----:B------:R0:W1:Y:S01]  /*00e0*/  F2I.FTZ.U32.TRUNC.NTZ R3, R2 ;  /* 0x0000000200037305 */ /* 0x000062000021f000 */
[----:B------:R-:W-:Y:S01]  /*00f0*/  ISETP.GE.AND P2, PT, R5, RZ, PT ;  /* 0x000000ff0500720c */ /* 0x000fe20003f46270 */
[----:B0-----:R-:W-:Y:S02]  /*0100*/  HFMA2 R2, -RZ, RZ, 0, 0 ;  /* 0x00000000ff027431 */ /* 0x001fe400000001ff */
[----:B-1----:R-:W-:-:S04]  /*0110*/  IMAD.MOV R9, RZ, RZ, -R3 ;  /* 0x000000ffff097224 */ /* 0x002fc800078e0a03 */
[----:B------:R-:W-:-:S04]  /*0120*/  IMAD R9, R9, R6, RZ ;  /* 0x0000000609097224 */ /* 0x000fc800078e02ff */
[----:B------:R-:W-:-:S04]  /*0130*/  IMAD.HI.U32 R3, R3, R9, R2 ;  /* 0x0000000903037227 */ /* 0x000fc800078e0002 */
[----:B------:R-:W-:Y:S02]  /*0140*/  IMAD.MOV.U32 R9, RZ, RZ, R8 ;  /* 0x000000ffff097224 */ /* 0x000fe400078e0008 */
[----:B------:R-:W-:-:S04]  /*0150*/  IMAD.HI.U32 R2, R3, R4, RZ ;  /* 0x0000000403027227 */ /* 0x000fc800078e00ff */
[----:B------:R-:W-:-:S05]  /*0160*/  IMAD R3, R2, R9, R4 ;  /* 0x0000000902037224 */ /* 0x000fca00078e0204 */
[----:B------:R-:W-:-:S13]  /*0170*/  ISETP.GT.U32.AND P1, PT, R6, R3, PT ;  /* 0x000000030600720c */ /* 0x000fda0003f24070 */
[----:B------:R-:W-:Y:S01]  /*0180*/  @!P1 IMAD.IADD R3, R3, 0x1, -R6 ;  /* 0x0000000103039824 */ /* 0x000fe200078e0a06 */
[----:B------:R-:W-:Y:S02]  /*0190*/  @!P1 IADD3 R2, PT, PT, R2, 0x1, RZ ;  /* 0x0000000102029810 */ /* 0x000fe40007ffe0ff */
[----:B------:R-:W-:Y:S02]  /*01a0*/  ISETP.NE.AND P1, PT, R0, RZ, PT ;  /* 0x000000ff0000720c */ /* 0x000fe40003f25270 */
[----:B------:R-:W-:-:S13]  /*01b0*/  ISETP.GE.U32.AND P0, PT, R3, R6, PT ;  /* 0x000000060300720c */ /* 0x000fda0003f06070 */
[----:B------:R-:W-:-:S04]  /*01c0*/  @P0 VIADD R2, R2, 0x1 ;  /* 0x0000000102020836 */ /* 0x000fc80000000000 */
[----:B------:R-:W-:Y:S01]  /*01d0*/  @!P2 IMAD.MOV R2, RZ, RZ, -R2 ;  /* 0x000000ffff02a224 */ /* 0x000fe200078e0a02 */
[----:B------:R-:W-:-:S04]  /*01e0*/  @!P1 LOP3.LUT R2, RZ, R0, RZ, 0x33, !PT ;  /* 0x00000000ff029212 */ /* 0x000fc800078e33ff */
[----:B------:R-:W-:-:S13]  /*01f0*/  ISETP.GE.AND P0, PT, R2, 0x1, PT ;  /* 0x000000010200780c */ /* 0x000fda0003f06270 */
[----:B------:R-:W-:Y:S05]  /*0200*/  @!P0 EXIT ;  /* 0x000000000000894d */ /* 0x000fea0003800000 */
[----:B------:R-:W0:Y:S01]  /*0210*/  S2R R3, SR_TID.X ;  /* 0x0000000000037919 */ /* 0x000e220000002100 */
[----:B------:R-:W1:Y:S01]  /*0220*/  LDCU UR4, c[0x0][0x388] ;  /* 0x00007100ff0477ac */ /* 0x000e620008000800 */
[----:B------:R-:W2:Y:S01]  /*0230*/  LDCU.64 UR12, c[0x0][0x358] ;  /* 0x00006b00ff0c77ac */ /* 0x000ea20008000a00 */
[----:B-1----:R-:W-:Y:S02]  /*0240*/  UISETP.GE.AND UP0, UPT, UR4, 0x1, UPT ;  /* 0x000000010400788c */ /* 0x002fe4000bf06270 */
[----:B------:R-:W-:Y:S01]  /*0250*/  I2FP.F32.S32 R0, UR4 ;  /* 0x0000000400007c45 */ /* 0x000fe20008201400 */
[----:B0-----:R-:W-:-:S06]  /*0260*/  IMAD R4, R2, R3, RZ ;  /* 0x0000000302047224 */ /* 0x001fcc00078e02ff */
[----:B--2---:R-:W-:Y:S05]  /*0270*/  BRA.U !UP0, `(.L_x_58) ;  /* 0x0000001908747547 */ /* 0x004fea000b800000 */
[----:B------:R-:W-:-:S13]  /*0280*/  ISETP.GT.AND P0, PT, R4, R7, PT ;  /* 0x000000070400720c */ /* 0x000fda0003f04270 */
[----:B------:R-:W-:Y:S05]  /*0290*/  @P0 EXIT ;  /* 0x000000000000094d */ /* 0x000fea0003800000 */
[----:B------:R-:W0:Y:S01]  /*02a0*/  LDCU UR5, c[0x0][0x390] ;  /* 0x00007200ff0577ac */ /* 0x000e220008000800 */
[----:B------:R-:W-:Y:S01]  /*02b0*/  MOV R5, RZ ;  /* 0x000000ff00057202 */ /* 0x000fe20000000f00 */
[----:B------:R-:W-:Y:S01]  /*02c0*/  IMAD.MOV.U32 R6, RZ, RZ, R4 ;  /* 0x000000ffff067224 */ /* 0x000fe200078e0004 */
[----:B------:R-:W-:Y:S02]  /*02d0*/  ULOP3.LUT UR6, UR4, 0xf, URZ, 0xc0, !UPT ;  /* 0x0000000f04067892 */ /* 0x000fe4000f8ec0ff */
[----:B------:R-:W-:Y:S02]  /*02e0*/  ULOP3.LUT UR8, UR4, 0x7, URZ, 0xc0, !UPT ;  /* 0x0000000704087892 */ /* 0x000fe4000f8ec0ff */
[----:B------:R-:W-:Y:S01]  /*02f0*/  ULOP3.LUT UR10, UR4, 0x7ffffff0, URZ, 0xc0, !UPT ;  /* 0x7ffffff0040a7892 */ /* 0x000fe2000f8ec0ff */
[----:B------:R-:W1:Y:S01]  /*0300*/  LDCU UR14, c[0x0][0x3a0] ;  /* 0x00007400ff0e77ac */ /* 0x000e620008000800 */
[----:B------:R-:W-:Y:S02]  /*0310*/  ULOP3.LUT UR4, UR4, 0x3, URZ, 0xc0, !UPT ;  /* 0x0000000304047892 */ /* 0x000fe4000f8ec0ff */
[----:B------:R-:W-:-:S02]  /*0320*/  UIADD3 UR7, UPT, UPT, UR6, -0x1, URZ ;  /* 0xffffffff06077890 */ /* 0x000fc4000fffe0ff */
[----:B------:R-:W-:Y:S02]  /*0330*/  UIADD3 UR9, UPT, UPT, UR8, -0x1, URZ ;  /* 0xffffffff08097890 */ /* 0x000fe4000fffe0ff */
[----:B0-----:R-:W-:-:S12]  /*0340*/  UIADD3 UR5, UPT, UPT, -UR5, 0x7, URZ ;  /* 0x0000000705057890 */ /* 0x001fd8000fffe1ff */
.L_x_71:
[----:B------:R-:W0:Y:S01]  /*0350*/  LDC.64 R8, c[0x0][0x388] ;  /* 0x0000e200ff087b82 */ /* 0x000e220000000a00 */
[----:B------:R-:W2:Y:S01]  /*0360*/  LDCU UR11, c[0x0][0x390] ;  /* 0x00007200ff0b77ac */ /* 0x000ea20008000800 */
[----:B------:R-:W-:Y:S01]  /*0370*/  IMAD.MOV.U32 R3, RZ, RZ, RZ ;  /* 0x000000ffff037224 */ /* 0x000fe200078e00ff */
[----:B0-----:R-:W-:Y:S01]  /*0380*/  ISETP.GE.U32.AND P0, PT, R8, 0x10, PT ;  /* 0x000000100800780c */ /* 0x001fe20003f06070 */
[----:B--2---:R-:W-:Y:S02]  /*0390*/  IMAD R7, R6, R9, -UR11 ;  /* 0x8000000b06077e24 */ /* 0x004fe4000f8e0209 */
[----:B------:R-:W-:-:S10]  /*03a0*/  HFMA2 R8, -RZ, RZ, 0, 0 ;  /* 0x00000000ff087431 */ /* 0x000fd400000001ff */
[----:B------:R-:W-:Y:S05]  /*03b0*/  @!P0 BRA `(.L_x_59) ;  /* 0x0000000c00b08947 */ /* 0x000fea0003800000 */
[----:B------:R-:W0:Y:S01]  /*03c0*/  LDCU UR11, c[0x0][0x3a0] ;  /* 0x00007400ff0b77ac */ /* 0x000e220008000800 */
[----:B------:R-:W-:-:S04]  /*03d0*/  IMAD R9, R6, R9, UR5 ;  /* 0x0000000506097e24 */ /* 0x000fc8000f8e0209 */
[C---:B------:R-:W-:Y:S02]  /*03e0*/  VIADD R3, R9.reuse, 0xfffffff9 ;  /* 0xfffffff909037836 */ /* 0x040fe40000000000 */
[----:B------:R-:W-:-:S03]  /*03f0*/  VIADD R15, R9, 0xfffffffa ;  /* 0xfffffffa090f7836 */ /* 0x000fc60000000000 */
[----:B0-----:R-:W-:Y:S02]  /*0400*/  ISETP.GE.AND P2, PT, R3, UR11, PT ;  /* 0x0000000b03007c0c */ /* 0x001fe4000bf46270 */
[----:B------:R-:W-:Y:S02]  /*0410*/  ISETP.GE.AND P3, PT, R15, UR11, PT ;  /* 0x0000000b0f007c0c */ /* 0x000fe4000bf66270 */
[----:B------:R-:W-:Y:S02]  /*0420*/  ISETP.LT.OR P2, PT, R3, RZ, P2 ;  /* 0x000000ff0300720c */ /* 0x000fe40001741670 */
[----:B------:R-:W-:-:S11]  /*0430*/  ISETP.LT.OR P3, PT, R15, RZ, P3 ;  /* 0x000000ff0f00720c */ /* 0x000fd60001f61670 */
[----:B------:R-:W0:Y:S08]  /*0440*/  @!P2 LDC.64 R10, c[0x0][0x380] ;  /* 0x0000e000ff0aab82 */ /* 0x000e300000000a00 */
[----:B------:R-:W2:Y:S01]  /*0450*/  @!P3 LDC.64 R12, c[0x0][0x380] ;  /* 0x0000e000ff0cbb82 */ /* 0x000ea20000000a00 */
[----:B0-----:R-:W-:-:S06]  /*0460*/  @!P2 IMAD.WIDE.U32 R10, R3, 0x4, R10 ;  /* 0x00000004030aa825 */ /* 0x001fcc00078e000a */
[----:B------:R-:W3:Y:S01]  /*0470*/  @!P2 LDG.E R10, desc[UR12][R10.64] ;  /* 0x0000000c0a0aa981 */ /* 0x000ee2000c1e1900 */
[----:B--2---:R-:W-:-:S05]  /*0480*/  @!P3 IMAD.WIDE.U32 R12, R15, 0x4, R12 ;  /* 0x000000040f0cb825 */ /* 0x004fca00078e000c */
[----:B------:R0:W2:Y:S01]  /*0490*/  @!P3 LDG.E R14, desc[UR12][R12.64] ;  /* 0x0000000c0c0eb981 */ /* 0x0000a2000c1e1900 */
[C---:B------:R-:W-:Y:S01]  /*04a0*/  IADD3 R17, PT, PT, R9.reuse, -0x5, RZ ;  /* 0xfffffffb09117810 */ /* 0x040fe20007ffe0ff */
[----:B------:R-:W-:-:S03]  /*04b0*/  VIADD R23, R9, 0xfffffffc ;  /* 0xfffffffc09177836 */ /* 0x000fc60000000000 */
[----:B------:R-:W-:Y:S01]  /*04c0*/  ISETP.GE.AND P4, PT, R17, UR11, PT ;  /* 0x0000000b11007c0c */ /* 0x000fe2000bf86270 */
[----:B------:R-:W-:Y:S01]  /*04d0*/  VIADD R27, R9, 0xfffffffd ;  /* 0xfffffffd091b7836 */ /* 0x000fe20000000000 */
[----:B------:R-:W-:Y:S02]  /*04e0*/  ISETP.GE.AND P5, PT, R23, UR11, PT ;  /* 0x0000000b17007c0c */ /* 0x000fe4000bfa6270 */
[----:B------:R-:W-:Y:S02]  /*04f0*/  ISETP.LT.OR P4, PT, R17, RZ, P4 ;  /* 0x000000ff1100720c */ /* 0x000fe40002781670 */
[----:B------:R-:W-:Y:S02]  /*0500*/  ISETP.LT.OR P5, PT, R23, RZ, P5 ;  /* 0x000000ff1700720c */ /* 0x000fe40002fa1670 */
[----:B------:R-:W-:Y:S02]  /*0510*/  IADD3 R29, PT, PT, R9, -0x2, RZ ;  /* 0xfffffffe091d7810 */ /* 0x000fe40007ffe0ff */
[----:B------:R-:W-:Y:S01]  /*0520*/  ISETP.GE.AND P6, PT, R27, UR11, PT ;  /* 0x0000000b1b007c0c */ /* 0x000fe2000bfc6270 */
[----:B------:R-:W-:Y:S01]  /*0530*/  VIADD R25, R9, 0xffffffff ;  /* 0xffffffff09197836 */ /* 0x000fe20000000000 */
[----:B------:R-:W-:-:S02]  /*0540*/  ISETP.GE.AND P0, PT, R29, UR11, PT ;  /* 0x0000000b1d007c0c */ /* 0x000fc4000bf06270 */
[----:B------:R-:W-:Y:S02]  /*0550*/  ISETP.LT.OR P6, PT, R27, RZ, P6 ;  /* 0x000000ff1b00720c */ /* 0x000fe400037c1670 */
[----:B------:R-:W-:Y:S01]  /*0560*/  ISETP.GE.AND P1, PT, R25, UR11, PT ;  /* 0x0000000b19007c0c */ /* 0x000fe2000bf26270 */
[----:B------:R-:W4:Y:S01]  /*0570*/  @!P4 LDC.64 R20, c[0x0][0x380] ;  /* 0x0000e000ff14cb82 */ /* 0x000f220000000a00 */
[----:B------:R-:W-:Y:S02]  /*0580*/  ISETP.LT.OR P0, PT, R29, RZ, P0 ;  /* 0x000000ff1d00720c */ /* 0x000fe40000701670 */
[----:B------:R-:W-:Y:S01]  /*0590*/  ISETP.LT.OR P1, PT, R25, RZ, P1 ;  /* 0x000000ff1900720c */ /* 0x000fe20000f21670 */
[----:B------:R-:W-:-:S04]  /*05a0*/  IMAD.MOV.U32 R3, RZ, RZ, RZ ;  /* 0x000000ffff037224 */ /* 0x000fc800078e00ff */
[----:B------:R-:W5:Y:S01]  /*05b0*/  @!P5 LDC.64 R18, c[0x0][0x380] ;  /* 0x0000e000ff12db82 */ /* 0x000f620000000a00 */
[----:B------:R-:W-:-:S07]  /*05c0*/  IADD3 R8, PT, PT, R9, 0x1, RZ ;  /* 0x0000000109087810 */ /* 0x000fce0007ffe0ff */
[----:B0-----:R-:W0:Y:S01]  /*05d0*/  @!P6 LDC.64 R12, c[0x0][0x380] ;  /* 0x0000e000ff0ceb82 */ /* 0x001e220000000a00 */
[----:B----4-:R-:W-:-:S06]  /*05e0*/  @!P4 IMAD.WIDE.U32 R20, R17, 0x4, R20 ;  /* 0x000000041114c825 */ /* 0x010fcc00078e0014 */
[----:B------:R-:W4:Y:S01]  /*05f0*/  @!P4 LDG.E R20, desc[UR12][R20.64] ;  /* 0x0000000c1414c981 */ /* 0x000f22000c1e1900 */
[----:B-----5:R-:W-:-:S06]  /*0600*/  @!P5 IMAD.WIDE.U32 R18, R23, 0x4, R18 ;  /* 0x000000041712d825 */ /* 0x020fcc00078e0012 */
[----:B------:R-:W5:Y:S01]  /*0610*/  @!P5 LDG.E R18, desc[UR12][R18.64] ;  /* 0x0000000c1212d981 */ /* 0x000f62000c1e1900 */
[----:B0-----:R-:W-:-:S06]  /*0620*/  @!P6 IMAD.WIDE.U32 R12, R27, 0x4, R12 ;  /* 0x000000041b0ce825 */ /* 0x001fcc00078e000c */
[----:B------:R-:W5:Y:S01]  /*0630*/  @!P6 LDG.E R12, desc[UR12][R12.64] ;  /* 0x0000000c0c0ce981 */ /* 0x000f62000c1e1900 */
[----:B---3--:R-:W-:Y:S01]  /*0640*/  @!P2 FADD R3, RZ, R10 ;  /* 0x0000000aff03a221 */ /* 0x008fe20000000000 */
[C---:B------:R-:W-:Y:S01]  /*0650*/  ISETP.GE.AND P2, PT, R9.reuse, UR11, PT ;  /* 0x0000000b09007c0c */ /* 0x040fe2000bf46270 */
[----:B------:R-:W0:Y:S03]  /*0660*/  @!P0 LDC.64 R10, c[0x0][0x380] ;  /* 0x0000e000ff0a8b82 */ /* 0x000e260000000a00 */
[----:B------:R-:W-:Y:S01]  /*0670*/  ISETP.LT.OR P2, PT, R9, RZ, P2 ;  /* 0x000000ff0900720c */ /* 0x000fe20001741670 */
[----:B--2---:R-:W-:Y:S01]  /*0680*/  @!P3 FADD R3, R3, R14 ;  /* 0x0000000e0303b221 */ /* 0x004fe20000000000 */
[----:B------:R-:W-:-:S03]  /*0690*/  ISETP.GE.AND P3, PT, R8, UR11, PT ;  /* 0x0000000b08007c0c */ /* 0x000fc6000bf66270 */
[----:B------:R-:W2:Y:S01]  /*06a0*/  @!P1 LDC.64 R14, c[0x0][0x380] ;  /* 0x0000e000ff0e9b82 */ /* 0x000ea20000000a00 */
[----:B------:R-:W-:-:S07]  /*06b0*/  ISETP.LT.OR P3, PT, R8, RZ, P3 ;  /* 0x000000ff0800720c */ /* 0x000fce0001f61670 */
[----:B------:R-:W3:Y:S08]  /*06c0*/  @!P2 LDC.64 R16, c[0x0][0x380] ;  /* 0x0000e000ff10ab82 */ /* 0x000ef00000000a00 */
[----:B------:R-:W1:Y:S01]  /*06d0*/  @!P3 LDC.64 R22, c[0x0][0x380] ;  /* 0x0000e000ff16bb82 */ /* 0x000e620000000a00 */
[----:B0-----:R-:W-:-:S06]  /*06e0*/  @!P0 IMAD.WIDE.U32 R10, R29, 0x4, R10 ;  /* 0x000000041d0a8825 */ /* 0x001fcc00078e000a */
[----:B------:R-:W5:Y:S01]  /*06f0*/  @!P0 LDG.E R10, desc[UR12][R10.64] ;  /* 0x0000000c0a0a8981 */ /* 0x000f62000c1e1900 */
[----:B--2---:R-:W-:-:S06]  /*0700*/  @!P1 IMAD.WIDE.U32 R14, R25, 0x4, R14 ;  /* 0x00000004190e9825 */ /* 0x004fcc00078e000e */
[----:B------:R-:W2:Y:S01]  /*0710*/  @!P1 LDG.E R14, desc[UR12][R14.64] ;  /* 0x0000000c0e0e9981 */ /* 0x000ea2000c1e1900 */
[----:B---3--:R-:W-:-:S06]  /*0720*/  @!P2 IMAD.WIDE.U32 R16, R9, 0x4, R16 ;  /* 0x000000040910a825 */ /* 0x008fcc00078e0010 */
[----:B------:R-:W3:Y:S01]  /*0730*/  @!P2 LDG.E R16, desc[UR12][R16.64] ;  /* 0x0000000c1010a981 */ /* 0x000ee2000c1e1900 */
[----:B-1----:R-:W-:-:S06]  /*0740*/  @!P3 IMAD.WIDE.U32 R26, R8, 0x4, R22 ;  /* 0x00000004081ab825 */ /* 0x002fcc00078e0016 */
[----:B------:R0:W3:Y:S01]  /*0750*/  @!P3 LDG.E R26, desc[UR12][R26.64] ;  /* 0x0000000c1a1ab981 */ /* 0x0000e2000c1e1900 */
[----:B------:R-:W-:Y:S02]  /*0760*/  VIADD R8, R9, 0x2 ;  /* 0x0000000209087836 */ /* 0x000fe40000000000 */
[----:B----4-:R-:W-:-:S03]  /*0770*/  @!P4 FADD R3, R3, R20 ;  /* 0x000000140303c221 */ /* 0x010fc60000000000 */
[----:B------:R-:W-:Y:S01]  /*0780*/  ISETP.GE.AND P4, PT, R8, UR11, PT ;  /* 0x0000000b08007c0c */ /* 0x000fe2000bf86270 */
[----:B------:R-:W-:-:S03]  /*0790*/  VIADD R24, R9, 0x3 ;  /* 0x0000000309187836 */ /* 0x000fc60000000000 */
[----:B------:R-:W-:Y:S01]  /*07a0*/  ISETP.LT.OR P4, PT, R8, RZ, P4 ;  /* 0x000000ff0800720c */ /* 0x000fe20002781670 */
[----:B-----5:R-:W-:Y:S01]  /*07b0*/  @!P5 FADD R3, R3, R18 ;  /* 0x000000120303d221 */ /* 0x020fe20000000000 */
[C---:B------:R-:W-:Y:S02]  /*07c0*/  ISETP.GE.AND P5, PT, R24.reuse, UR11, PT ;  /* 0x0000000b18007c0c */ /* 0x040fe4000bfa6270 */
[C---:B------:R-:W-:Y:S01]  /*07d0*/  IADD3 R22, PT, PT, R9.reuse, 0x4, RZ ;  /* 0x0000000409167810 */ /* 0x040fe20007ffe0ff */
[----:B------:R-:W-:Y:S02]  /*07e0*/  VIADD R23, R9, 0x5 ;  /* 0x0000000509177836 */ /* 0x000fe40000000000 */
[----:B------:R-:W-:Y:S01]  /*07f0*/  @!P6 FADD R3, R3, R12 ;  /* 0x0000000c0303e221 */ /* 0x000fe20000000000 */
[----:B------:R-:W-:Y:S02]  /*0800*/  ISETP.LT.OR P5, PT, R24, RZ, P5 ;  /* 0x000000ff1800720c */ /* 0x000fe40002fa1670 */
[----:B------:R-:W-:Y:S01]  /*0810*/  ISETP.GE.AND P6, PT, R22, UR11, PT ;  /* 0x0000000b16007c0c */ /* 0x000fe2000bfc6270 */
[C---:B------:R-:W-:Y:S01]  /*0820*/  VIADD R25, R9.reuse, 0x6 ;  /* 0x0000000609197836 */ /* 0x040fe20000000000 */
[C---:B0-----:R-:W-:Y:S01]  /*0830*/  IADD3 R27, PT, PT, R9.reuse, 0x7, RZ ;  /* 0x00000007091b7810 */ /* 0x041fe20007ffe0ff */
[----:B------:R-:W-:-:S08]  /*0840*/  VIADD R29, R9, 0x8 ;  /* 0x00000008091d7836 */ /* 0x000fd00000000000 */
[----:B------:R-:W0:Y:S02]  /*0850*/  @!P5 LDC.64 R18, c[0x0][0x380] ;  /* 0x0000e000ff12db82 */ /* 0x000e240000000a00 */
[----:B0-----:R-:W-:-:S06]  /*0860*/  @!P5 IMAD.WIDE.U32 R18, R24, 0x4, R18 ;  /* 0x000000041812d825 */ /* 0x001fcc00078e0012 */
[----:B------:R-:W4:Y:S01]  /*0870*/  @!P5 LDG.E R18, desc[UR12][R18.64] ;  /* 0x0000000c1212d981 */ /* 0x000f22000c1e1900 */
[----:B------:R-:W-:Y:S01]  /*0880*/  @!P0 FADD R3, R3, R10 ;  /* 0x0000000a03038221 */ /* 0x000fe20000000000 */
[----:B------:R-:W-:Y:S01]  /*0890*/  ISETP.GE.AND P0, PT, R23, UR11, PT ;  /* 0x0000000b17007c0c */ /* 0x000fe2000bf06270 */
[----:B------:R-:W0:Y:S02]  /*08a0*/  @!P4 LDC.64 R10, c[0x0][0x380] ;  /* 0x0000e000ff0acb82 */ /* 0x000e240000000a00 */
[----:B--2---:R-:W-:Y:S01]  /*08b0*/  @!P1 FADD R3, R3, R14 ;  /* 0x0000000e03039221 */ /* 0x004fe20000000000 */
[----:B------:R-:W-:Y:S02]  /*08c0*/  ISETP.LT.OR P1, PT, R22, RZ, P6 ;  /* 0x000000ff1600720c */ /* 0x000fe40003721670 */
[----:B------:R-:W-:Y:S02]  /*08d0*/  ISETP.GE.AND P6, PT, R25, UR11, PT ;  /* 0x0000000b19007c0c */ /* 0x000fe4000bfc6270 */
[----:B------:R-:W-:-:S02]  /*08e0*/  ISETP.LT.OR P0, PT, R23, RZ, P0 ;  /* 0x000000ff1700720c */ /* 0x000fc40000701670 */
[----:B------:R-:W-:Y:S01]  /*08f0*/  ISETP.LT.OR P6, PT, R25, RZ, P6 ;  /* 0x000000ff1900720c */ /* 0x000fe200037c1670 */
[----:B---3--:R-:W-:Y:S01]  /*0900*/  @!P2 FADD R3, R3, R16 ;  /* 0x000000100303a221 */ /* 0x008fe20000000000 */
[----:B------:R-:W-:-:S04]  /*0910*/  ISETP.GE.AND P2, PT, R27, UR11, PT ;  /* 0x0000000b1b007c0c */ /* 0x000fc8000bf46270 */
[----:B------:R-:W-:Y:S01]  /*0920*/  ISETP.LT.OR P2, PT, R27, RZ, P2 ;  /* 0x000000ff1b00720c */ /* 0x000fe20001741670 */
[----:B------:R-:W1:Y:S01]  /*0930*/  @!P1 LDC.64 R20, c[0x0][0x380] ;  /* 0x0000e000ff149b82 */ /* 0x000e620000000a00 */
[----:B------:R-:W-:Y:S01]  /*0940*/  @!P3 FADD R3, R3, R26 ;  /* 0x0000001a0303b221 */ /* 0x000fe20000000000 */
[----:B------:R-:W-:-:S04]  /*0950*/  ISETP.GE.AND P3, PT, R29, UR11, PT ;  /* 0x0000000b1d007c0c */ /* 0x000fc8000bf66270 */
[----:B------:R-:W-:Y:S02]  /*0960*/  ISETP.LT.OR P3, PT, R29, RZ, P3 ;  /* 0x000000ff1d00720c */ /* 0x000fe40001f61670 */
[----:B------:R-:W2:Y:S01]  /*0970*/  @!P0 LDC.64 R16, c[0x0][0x380] ;  /* 0x0000e000ff108b82 */ /* 0x000ea20000000a00 */
[----:B0-----:R-:W-:-:S05]  /*0980*/  @!P4 IMAD.WIDE.U32 R10, R8, 0x4, R10 ;  /* 0x00000004080ac825 */ /* 0x001fca00078e000a */
[----:B------:R0:W3:Y:S02]  /*0990*/  @!P4 LDG.E R8, desc[UR12][R10.64] ;  /* 0x0000000c0a08c981 */ /* 0x0000e4000c1e1900 */
[----:B------:R-:W5:Y:S08]  /*09a0*/  @!P6 LDC.64 R14, c[0x0][0x380] ;  /* 0x0000e000ff0eeb82 */ /* 0x000f700000000a00 */
[----:B------:R-:W4:Y:S08]  /*09b0*/  @!P2 LDC.64 R12, c[0x0][0x380] ;  /* 0x0000e000ff0cab82 */ /* 0x000f300000000a00 */
[----:B0-----:R-:W0:Y:S01]  /*09c0*/  @!P3 LDC.64 R10, c[0x0][0x380] ;  /* 0x0000e000ff0abb82 */ /* 0x001e220000000a00 */
[----:B-1----:R-:W-:-:S04]  /*09d0*/  @!P1 IMAD.WIDE.U32 R20, R22, 0x4, R20 ;  /* 0x0000000416149825 */ /* 0x002fc800078e0014 */
[----:B--2---:R-:W-:Y:S02]  /*09e0*/  @!P0 IMAD.WIDE.U32 R16, R23, 0x4, R16 ;  /* 0x0000000417108825 */ /* 0x004fe400078e0010 */
[----:B------:R-:W2:Y:S02]  /*09f0*/  @!P1 LDG.E R20, desc[UR12][R20.64] ;  /* 0x0000000c14149981 */ /* 0x000ea4000c1e1900 */
[----:B-----5:R-:W-:Y:S02]  /*0a00*/  @!P6 IMAD.WIDE.U32 R14, R25, 0x4, R14 ;  /* 0x00000004190ee825 */ /* 0x020fe400078e000e */
[----:B------:R-:W5:Y:S04]  /*0a10*/  @!P0 LDG.E R16, desc[UR12][R16.64] ;  /* 0x0000000c10108981 */ /* 0x000f68000c1e1900 */
[----:B------:R-:W5:Y:S01]  /*0a20*/  @!P6 LDG.E R14, desc[UR12][R14.64] ;  /* 0x0000000c0e0ee981 */ /* 0x000f62000c1e1900 */
[----:B----4-:R-:W-:-:S06]  /*0a30*/  @!P2 IMAD.WIDE.U32 R12, R27, 0x4, R12 ;  /* 0x000000041b0ca825 */ /* 0x010fcc00078e000c */
[----:B------:R-:W4:Y:S01]  /*0a40*/  @!P2 LDG.E R12, desc[UR12][R12.64] ;  /* 0x0000000c0c0ca981 */ /* 0x000f22000c1e1900 */
[----:B0-----:R-:W-:-:S06]  /*0a50*/  @!P3 IMAD.WIDE.U32 R10, R29, 0x4, R10 ;  /* 0x000000041d0ab825 */ /* 0x001fcc00078e000a */
[----:B------:R-:W4:Y:S01]  /*0a60*/  @!P3 LDG.E R10, desc[UR12][R10.64] ;  /* 0x0000000c0a0ab981 */ /* 0x000f22000c1e1900 */
[----:B------:R-:W-:-:S04]  /*0a70*/  UIADD3 UR11, UPT, UPT, -UR10, 0x10, URZ ;  /* 0x000000100a0b7890 */ /* 0x000fc8000fffe1ff */
[----:B------:R-:W-:Y:S01]  /*0a80*/  UISETP.NE.AND UP0, UPT, UR11, URZ, UPT ;  /* 0x000000ff0b00728c */ /* 0x000fe2000bf05270 */
[----:B---3--:R-:W-:-:S04]  /*0a90*/  @!P4 FADD R3, R3, R8 ;  /* 0x000000080303c221 */ /* 0x008fc80000000000 */
[----:B------:R-:W-:Y:S01]  /*0aa0*/  @!P5 FADD R3, R3, R18 ;  /* 0x000000120303d221 */ /* 0x000fe20000000000 */
[----:B------:R-:W-:-:S03]  /*0ab0*/  IMAD.U32 R8, RZ, RZ, UR10 ;  /* 0x0000000aff087e24 */ /* 0x000fc6000f8e00ff */
[----:B--2---:R-:W-:-:S04]  /*0ac0*/  @!P1 FADD R3, R3, R20 ;  /* 0x0000001403039221 */ /* 0x004fc80000000000 */
[----:B-----5:R-:W-:-:S04]  /*0ad0*/  @!P0 FADD R3, R3, R16 ;  /* 0x0000001003038221 */ /* 0x020fc80000000000 */
[----:B------:R-:W-:-:S04]  /*0ae0*/  @!P6 FADD R3, R3, R14 ;  /* 0x0000000e0303e221 */ /* 0x000fc80000000000 */
[----:B----4-:R-:W-:-:S04]  /*0af0*/  @!P2 FADD R3, R3, R12 ;  /* 0x0000000c0303a221 */ /* 0x010fc80000000000 */
[----:B------:R-:W-:Y:S01]  /*0b00*/  @!P3 FADD R3, R3, R10 ;  /* 0x0000000a0303b221 */ /* 0x000fe20000000000 */
[----:B------:R-:W-:Y:S06]  /*0b10*/  BRA.U !UP0, `(.L_x_59) ;  /* 0x0000000508d87547 */ /* 0x000fec000b800000 */
[----:B------:R-:W-:Y:S01]  /*0b20*/  IADD3 R8, PT, PT, R9, 0x10, RZ ;  /* 0x0000001009087810 */ /* 0x000fe20007ffe0ff */
[----:B------:R-:W-:-:S07]  /*0b30*/  IMAD.U32 R22, RZ, RZ, UR11 ;  /* 0x0000000bff167e24 */ /* 0x000fce000f8e00ff */
.L_x_60:
[C---:B------:R-:W-:Y:S01]  /*0b40*/  VIADD R9, R8.reuse, 0xfffffff9 ;  /* 0xfffffff908097836 */ /* 0x040fe20000000000 */
[----:B------:R-:W-:-:S04]  /*0b50*/  IADD3 R15, PT, PT, R8, -0x6, RZ ;  /* 0xfffffffa080f7810 */ /* 0x000fc80007ffe0ff */
[----:B------:R-:W-:Y:S02]  /*0b60*/  ISETP.GE.AND P1, PT, R9, UR14, PT ;  /* 0x0000000e09007c0c */ /* 0x000fe4000bf26270 */
[----:B------:R-:W-:Y:S02]  /*0b70*/  ISETP.GE.AND P2, PT, R15, UR14, PT ;  /* 0x0000000e0f007c0c */ /* 0x000fe4000bf46270 */
[----:B------:R-:W-:Y:S02]  /*0b80*/  ISETP.LT.OR P1, PT, R9, RZ, P1 ;  /* 0x000000ff0900720c */ /* 0x000fe40000f21670 */
[----:B------:R-:W-:-:S11]  /*0b90*/  ISETP.LT.OR P2, PT, R15, RZ, P2 ;  /* 0x000000ff0f00720c */ /* 0x000fd60001741670 */
[----:B------:R-:W0:Y:S08]  /*0ba0*/  @!P1 LDC.64 R12, c[0x0][0x380] ;  /* 0x0000e000ff0c9b82 */ /* 0x000e300000000a00 */
[----:B------:R-:W1:Y:S01]  /*0bb0*/  @!P2 LDC.64 R10, c[0x0][0x380] ;  /* 0x0000e000ff0aab82 */ /* 0x000e620000000a00 */
[----:B0-----:R-:W-:-:S05]  /*0bc0*/  @!P1 IMAD.WIDE.U32 R12, R9, 0x4, R12 ;  /* 0x00000004090c9825 */ /* 0x001fca00078e000c */
[----:B------:R0:W2:Y:S01]  /*0bd0*/  @!P1 LDG.E R14, desc[UR12][R12.64] ;  /* 0x0000000c0c0e9981 */ /* 0x0000a2000c1e1900 */
[----:B-1----:R-:W-:-:S06]  /*0be0*/  @!P2 IMAD.WIDE.U32 R10, R15, 0x4, R10 ;  /* 0x000000040f0aa825 */ /* 0x002fcc00078e000a */
[----:B------:R-:W3:Y:S01]  /*0bf0*/  @!P2 LDG.E R10, desc[UR12][R10.64] ;  /* 0x0000000c0a0aa981 */ /* 0x000ee2000c1e1900 */
[C---:B------:R-:W-:Y:S02]  /*0c00*/  VIADD R15, R8.reuse, 0xfffffffb ;  /* 0xfffffffb080f7836 */ /* 0x040fe40000000000 */
[----:B------:R-:W-:-:S03]  /*0c10*/  VIADD R21, R8, 0xfffffffc ;  /* 0xfffffffc08157836 */ /* 0x000fc60000000000 */
[----:B------:R-:W-:-:S04]  /*0c20*/  ISETP.GE.AND P0, PT, R15, UR14, PT ;  /* 0x0000000e0f007c0c */ /* 0x000fc8000bf06270 */
[----:B------:R-:W-:Y:S02]  /*0c30*/  ISETP.LT.OR P0, PT, R15, RZ, P0 ;  /* 0x000000ff0f00720c */ /* 0x000fe40000701670 */
[C---:B------:R-:W-:Y:S02]  /*0c40*/  ISETP.GE.AND P5, PT, R21.reuse, UR14, PT ;  /* 0x0000000e15007c0c */ /* 0x040fe4000bfa6270 */
[C---:B------:R-:W-:Y:S02]  /*0c50*/  IADD3 R27, PT, PT, R8.reuse, -0x3, RZ ;  /* 0xfffffffd081b7810 */ /* 0x040fe40007ffe0ff */
[----:B------:R-:W-:Y:S02]  /*0c60*/  ISETP.LT.OR P5, PT, R21, RZ, P5 ;  /* 0x000000ff1500720c */ /* 0x000fe40002fa1670 */
[----:B------:R-:W-:Y:S01]  /*0c70*/  ISETP.GE.AND P6, PT, R27, UR14, PT ;  /* 0x0000000e1b007c0c */ /* 0x000fe2000bfc6270 */
[----:B------:R-:W-:-:S03]  /*0c80*/  VIADD R25, R8, 0xfffffffe ;  /* 0xfffffffe08197836 */ /* 0x000fc60000000000 */
[----:B------:R-:W-:Y:S01]  /*0c90*/  ISETP.LT.OR P6, PT, R27, RZ, P6 ;  /* 0x000000ff1b00720c */ /* 0x000fe200037c1670 */
[----:B------:R-:W1:Y:S01]  /*0ca0*/  @!P0 LDC.64 R18, c[0x0][0x380] ;  /* 0x0000e000ff128b82 */ /* 0x000e620000000a00 */
[----:B------:R-:W-:Y:S01]  /*0cb0*/  VIADD R23, R8, 0xffffffff ;  /* 0xffffffff08177836 */ /* 0x000fe20000000000 */
[----:B------:R-:W-:-:S04]  /*0cc0*/  ISETP.GE.AND P3, PT, R25, UR14, PT ;  /* 0x0000000e19007c0c */ /* 0x000fc8000bf66270 */
[----:B------:R-:W-:Y:S02]  /*0cd0*/  ISETP.GE.AND P4, PT, R23, UR14, PT ;  /* 0x0000000e17007c0c */ /* 0x000fe4000bf86270 */
[----:B------:R-:W4:Y:S01]  /*0ce0*/  @!P5 LDC.64 R16, c[0x0][0x380] ;  /* 0x0000e000ff10db82 */ /* 0x000f220000000a00 */
[----:B------:R-:W-:Y:S02]  /*0cf0*/  ISETP.LT.OR P3, PT, R25, RZ, P3 ;  /* 0x000000ff1900720c */ /* 0x000fe40001f61670 */
[----:B------:R-:W-:-:S05]  /*0d00*/  ISETP.LT.OR P4, PT, R23, RZ, P4 ;  /* 0x000000ff1700720c */ /* 0x000fca0002781670 */
[----:B0-----:R-:W0:Y:S01]  /*0d10*/  @!P6 LDC.64 R12, c[0x0][0x380] ;  /* 0x0000e000ff0ceb82 */ /* 0x001e220000000a00 */
[----:B------:R-:W-:Y:S01]  /*0d20*/  IADD3 R9, PT, PT, R8, 0x1, RZ ;  /* 0x0000000108097810 */ /* 0x000fe20007ffe0ff */
[----:B-1----:R-:W-:-:S06]  /*0d30*/  @!P0 IMAD.WIDE.U32 R18, R15, 0x4, R18 ;  /* 0x000000040f128825 */ /* 0x002fcc00078e0012 */
[----:B------:R-:W5:Y:S01]  /*0d40*/  @!P0 LDG.E R18, desc[UR12][R18.64] ;  /* 0x0000000c12128981 */ /* 0x000f62000c1e1900 */
[----:B----4-:R-:W-:-:S06]  /*0d50*/  @!P5 IMAD.WIDE.U32 R16, R21, 0x4, R16 ;  /* 0x000000041510d825 */ /* 0x010fcc00078e0010 */
[----:B------:R1:W4:Y:S01]  /*0d60*/  @!P5 LDG.E R16, desc[UR12][R16.64] ;  /* 0x0000000c1010d981 */ /* 0x000322000c1e1900 */
[----:B0-----:R-:W-:-:S06]  /*0d70*/  @!P6 IMAD.WIDE.U32 R26, R27, 0x4, R12 ;  /* 0x000000041b1ae825 */ /* 0x001fcc00078e000c */
[----:B------:R-:W4:Y:S01]  /*0d80*/  @!P6 LDG.E R26, desc[UR12][R26.64] ;  /* 0x0000000c1a1ae981 */ /* 0x000f22000c1e1900 */
[----:B--2---:R-:W-:Y:S01]  /*0d90*/  @!P1 FADD R3, R3, R14 ;  /* 0x0000000e03039221 */ /* 0x004fe20000000000 */
[C---:B------:R-:W-:Y:S01]  /*0da0*/  ISETP.GE.AND P1, PT, R8.reuse, UR14, PT ;  /* 0x0000000e08007c0c */ /* 0x040fe2000bf26270 */
[----:B------:R-:W0:Y:S02]  /*0db0*/  @!P4 LDC.64 R14, c[0x0][0x380] ;  /* 0x0000e000ff0ecb82 */ /* 0x000e240000000a00 */
[----:B---3--:R-:W-:Y:S01]  /*0dc0*/  @!P2 FADD R3, R3, R10 ;  /* 0x0000000a0303a221 */ /* 0x008fe20000000000 */
[----:B------:R-:W-:-:S05]  /*0dd0*/  ISETP.LT.OR P2, PT, R8, RZ, P1 ;  /* 0x000000ff0800720c */ /* 0x000fca0000f41670 */
[----:B------:R-:W2:Y:S01]  /*0de0*/  @!P3 LDC.64 R10, c[0x0][0x380] ;  /* 0x0000e000ff0abb82 */ /* 0x000ea20000000a00 */
[----:B------:R-:W-:-:S04]  /*0df0*/  ISETP.GE.AND P1, PT, R9, UR14, PT ;  /* 0x0000000e09007c0c */ /* 0x000fc8000bf26270 */
[----:B------:R-:W-:-:S03]  /*0e00*/  ISETP.LT.OR P1, PT, R9, RZ, P1 ;  /* 0x000000ff0900720c */ /* 0x000fc60000f21670 */
[----:B------:R-:W3:Y:S10]  /*0e10*/  @!P2 LDC.64 R20, c[0x0][0x380] ;  /* 0x0000e000ff14ab82 */ /* 0x000ef40000000a00 */
[----:B------:R-:W1:Y:S01]  /*0e20*/  @!P1 LDC.64 R12, c[0x0][0x380] ;  /* 0x0000e000ff0c9b82 */ /* 0x000e620000000a00 */
[----:B--2---:R-:W-:-:S04]  /*0e30*/  @!P3 IMAD.WIDE.U32 R10, R25, 0x4, R10 ;  /* 0x00000004190ab825 */ /* 0x004fc800078e000a */
[----:B0-----:R-:W-:Y:S02]  /*0e40*/  @!P4 IMAD.WIDE.U32 R14, R23, 0x4, R14 ;  /* 0x00000004170ec825 */ /* 0x001fe400078e000e */
[----:B------:R-:W2:Y:S04]  /*0e50*/  @!P3 LDG.E R10, desc[UR12][R10.64] ;  /* 0x0000000c0a0ab981 */ /* 0x000ea8000c1e1900 */
[----:B------:R-:W2:Y:S01]  /*0e60*/  @!P4 LDG.E R14, desc[UR12][R14.64] ;  /* 0x0000000c0e0ec981 */ /* 0x000ea2000c1e1900 */
[----:B---3--:R-:W-:-:S06]  /*0e70*/  @!P2 IMAD.WIDE.U32 R24, R8, 0x4, R20 ;  /* 0x000000040818a825 */ /* 0x008fcc00078e0014 */
[----:B------:R0:W3:Y:S01]  /*0e80*/  @!P2 LDG.E R24, desc[UR12][R24.64] ;  /* 0x0000000c1818a981 */ /* 0x0000e2000c1e1900 */
[----:B-1----:R-:W-:-:S06]  /*0e90*/  @!P1 IMAD.WIDE.U32 R12, R9, 0x4, R12 ;  /* 0x00000004090c9825 */ /* 0x002fcc00078e000c */
[----:B------:R-:W3:Y:S01]  /*0ea0*/  @!P1 LDG.E R12, desc[UR12][R12.64] ;  /* 0x0000000c0c0c9981 */ /* 0x000ee2000c1e1900 */
[----:B-----5:R-:W-:Y:S01]  /*0eb0*/  @!P0 FADD R3, R3, R18 ;  /* 0x0000001203038221 */ /* 0x020fe20000000000 */
[C---:B------:R-:W-:Y:S01]  /*0ec0*/  VIADD R17, R8.reuse, 0x3 ;  /* 0x0000000308117836 */ /* 0x040fe20000000000 */
[C---:B------:R-:W-:Y:S01]  /*0ed0*/  IADD3 R21, PT, PT, R8.reuse, 0x4, RZ ;  /* 0x0000000408157810 */ /* 0x040fe20007ffe0ff */
[----:B------:R-:W-:Y:S02]  /*0ee0*/  VIADD R20, R8, 0x2 ;  /* 0x0000000208147836 */ /* 0x000fe40000000000 */
[----:B----4-:R-:W-:Y:S01]  /*0ef0*/  @!P5 FADD R3, R3, R16 ;  /* 0x000000100303d221 */ /* 0x010fe20000000000 */
[C---:B------:R-:W-:Y:S02]  /*0f00*/  ISETP.GE.AND P5, PT, R17.reuse, UR14, PT ;  /* 0x0000000e11007c0c */ /* 0x040fe4000bfa6270 */
[----:B------:R-:W-:Y:S02]  /*0f10*/  ISETP.GE.AND P0, PT, R20, UR14, PT ;  /* 0x0000000e14007c0c */ /* 0x000fe4000bf06270 */
[----:B------:R-:W-:Y:S01]  /*0f20*/  ISETP.LT.OR P5, PT, R17, RZ, P5 ;  /* 0x000000ff1100720c */ /* 0x000fe20002fa1670 */
[----:B------:R-:W-:Y:S01]  /*0f30*/  @!P6 FADD R3, R3, R26 ;  /* 0x0000001a0303e221 */ /* 0x000fe20000000000 */
[----:B------:R-:W-:-:S02]  /*0f40*/  ISETP.GE.AND P6, PT, R21, UR14, PT ;  /* 0x0000000e15007c0c */ /* 0x000fc4000bfc6270 */
[----:B------:R-:W-:Y:S02]  /*0f50*/  ISETP.LT.OR P0, PT, R20, RZ, P0 ;  /* 0x000000ff1400720c */ /* 0x000fe40000701670 */
[----:B------:R-:W-:Y:S01]  /*0f60*/  ISETP.LT.OR P6, PT, R21, RZ, P6 ;  /* 0x000000ff1500720c */ /* 0x000fe200037c1670 */
[C---:B------:R-:W-:Y:S02]  /*0f70*/  VIADD R9, R8.reuse, 0x5 ;  /* 0x0000000508097836 */ /* 0x040fe40000000000 */
[C---:B------:R-:W-:Y:S01]  /*0f80*/  VIADD R23, R8.reuse, 0x6 ;  /* 0x0000000608177836 */ /* 0x040fe20000000000 */
[C---:B0-----:R-:W-:Y:S01]  /*0f90*/  IADD3 R25, PT, PT, R8.reuse, 0x7, RZ ;  /* 0x0000000708197810 */ /* 0x041fe20007ffe0ff */
[----:B------:R-:W-:-:S06]  /*0fa0*/  VIADD R27, R8, 0x8 ;  /* 0x00000008081b7836 */ /* 0x000fcc0000000000 */
[----:B------:R-:W0:Y:S08]  /*0fb0*/  @!P0 LDC.64 R28, c[0x0][0x380] ;  /* 0x0000e000ff1c8b82 */ /* 0x000e300000000a00 */
[----:B------:R-:W1:Y:S01]  /*0fc0*/  @!P6 LDC.64 R18, c[0x0][0x380] ;  /* 0x0000e000ff12eb82 */ /* 0x000e620000000a00 */
[----:B0-----:R-:W-:-:S04]  /*0fd0*/  @!P0 IMAD.WIDE.U32 R28, R20, 0x4, R28 ;  /* 0x00000004141c8825 */ /* 0x001fc800078e001c */
[----:B-1----:R-:W-:-:S06]  /*0fe0*/  @!P6 IMAD.WIDE.U32 R18, R21, 0x4, R18 ;  /* 0x000000041512e825 */ /* 0x002fcc00078e0012 */
[----:B------:R-:W4:Y:S01]  /*0ff0*/  @!P6 LDG.E R18, desc[UR12][R18.64] ;  /* 0x0000000c1212e981 */ /* 0x000f22000c1e1900 */
[----:B--2---:R-:W-:Y:S01]  /*1000*/  @!P3 FADD R3, R3, R10 ;  /* 0x0000000a0303b221 */ /* 0x004fe20000000000 */
[----:B------:R-:W-:-:S03]  /*1010*/  ISETP.GE.AND P3, PT, R9, UR14, PT ;  /* 0x0000000e09007c0c */ /* 0x000fc6000bf66270 */
[----:B------:R-:W-:Y:S02]  /*1020*/  @!P4 FADD R3, R3, R14 ;  /* 0x0000000e0303c221 */ /* 0x000fe40000000000 */
[----:B------:R-:W0:Y:S01]  /*1030*/  @!P5 LDC.64 R14, c[0x0][0x380] ;  /* 0x0000e000ff0edb82 */ /* 0x000e220000000a00 */
[----:B------:R-:W-:Y:S02]  /*1040*/  ISETP.GE.AND P4, PT, R23, UR14, PT ;  /* 0x0000000e17007c0c */ /* 0x000fe4000bf86270 */
[----:B------:R-:W-:Y:S02]  /*1050*/  ISETP.LT.OR P3, PT, R9, RZ, P3 ;  /* 0x000000ff0900720c */ /* 0x000fe40001f61670 */
[----:B------:R-:W-:Y:S01]  /*1060*/  ISETP.LT.OR P4, PT, R23, RZ, P4 ;  /* 0x000000ff1700720c */ /* 0x000fe20002781670 */
[----:B---3--:R-:W-:Y:S01]  /*1070*/  @!P2 FADD R3, R3, R24 ;  /* 0x000000180303a221 */ /* 0x008fe20000000000 */
[C---:B------:R-:W-:Y:S01]  /*1080*/  ISETP.GE.AND P2, PT, R25.reuse, UR14, PT ;  /* 0x0000000e19007c0c */ /* 0x040fe2000bf46270 */
[----:B------:R-:W2:Y:S03]  /*1090*/  @!P0 LDG.E R24, desc[UR12][R28.64] ;  /* 0x0000000c1c188981 */ /* 0x000ea6000c1e1900 */
[----:B------:R-:W-:Y:S01]  /*10a0*/  ISETP.LT.OR P2, PT, R25, RZ, P2 ;  /* 0x000000ff1900720c */ /* 0x000fe20001741670 */
[----:B------:R-:W-:Y:S01]  /*10b0*/  @!P1 FADD R3, R3, R12 ;  /* 0x0000000c03039221 */ /* 0x000fe20000000000 */
[----:B------:R-:W-:-:S03]  /*10c0*/  ISETP.GE.AND P1, PT, R27, UR14, PT ;  /* 0x0000000e1b007c0c */ /* 0x000fc6000bf26270 */
[----:B------:R-:W1:Y:S01]  /*10d0*/  @!P3 LDC.64 R10, c[0x0][0x380] ;  /* 0x0000e000ff0abb82 */ /* 0x000e620000000a00 */
[----:B------:R-:W-:-:S07]  /*10e0*/  ISETP.LT.OR P1, PT, R27, RZ, P1 ;  /* 0x000000ff1b00720c */ /* 0x000fce0000f21670 */
[----:B------:R-:W3:Y:S01]  /*10f0*/  @!P4 LDC.64 R12, c[0x0][0x380] ;  /* 0x0000e000ff0ccb82 */ /* 0x000ee20000000a00 */
[----:B0-----:R-:W-:-:S06]  /*1100*/  @!P5 IMAD.WIDE.U32 R14, R17, 0x4, R14 ;  /* 0x00000004110ed825 */ /* 0x001fcc00078e000e */
[----:B------:R-:W5:Y:S01]  /*1110*/  @!P5 LDG.E R14, desc[UR12][R14.64] ;  /* 0x0000000c0e0ed981 */ /* 0x000f62000c1e1900 */
[----:B------:R-:W0:Y:S08]  /*1120*/  @!P2 LDC.64 R16, c[0x0][0x380] ;  /* 0x0000e000ff10ab82 */ /* 0x000e300000000a00 */
[----:B------:R-:W4:Y:S01]  /*1130*/  @!P1 LDC.64 R20, c[0x0][0x380] ;  /* 0x0000e000ff149b82 */ /* 0x000f220000000a00 */
[----:B-1----:R-:W-:-:S06]  /*1140*/  @!P3 IMAD.WIDE.U32 R10, R9, 0x4, R10 ;  /* 0x00000004090ab825 */ /* 0x002fcc00078e000a */
[----:B------:R-:W5:Y:S01]  /*1150*/  @!P3 LDG.E R10, desc[UR12][R10.64] ;  /* 0x0000000c0a0ab981 */ /* 0x000f62000c1e1900 */
[----:B---3--:R-:W-:-:S06]  /*1160*/  @!P4 IMAD.WIDE.U32 R12, R23, 0x4, R12 ;  /* 0x00000004170cc825 */ /* 0x008fcc00078e000c */
[----:B------:R-:W3:Y:S01]  /*1170*/  @!P4 LDG.E R12, desc[UR12][R12.64] ;  /* 0x0000000c0c0cc981 */ /* 0x000ee2000c1e1900 */
[----:B0-----:R-:W-:-:S06]  /*1180*/  @!P2 IMAD.WIDE.U32 R16, R25, 0x4, R16 ;  /* 0x000000041910a825 */ /* 0x001fcc00078e0010 */
[----:B------:R-:W3:Y:S01]  /*1190*/  @!P2 LDG.E R16, desc[UR12][R16.64] ;  /* 0x0000000c1010a981 */ /* 0x000ee2000c1e1900 */
[----:B----4-:R-:W-:-:S06]  /*11a0*/  @!P1 IMAD.WIDE.U32 R20, R27, 0x4, R20 ;  /* 0x000000041b149825 */ /* 0x010fcc00078e0014 */
[----:B------:R-:W4:Y:S01]  /*11b0*/  @!P1 LDG.E R20, desc[UR12][R20.64] ;  /* 0x0000000c14149981 */ /* 0x000f22000c1e1900 */
[----:B------:R-:W-:Y:S01]  /*11c0*/  VIADD R22, R22, 0x10 ;  /* 0x0000001016167836 */ /* 0x000fe20000000000 */
[----:B------:R-:W-:Y:S01]  /*11d0*/  IADD3 R8, PT, PT, R8, 0x10, RZ ;  /* 0x0000001008087810 */ /* 0x000fe20007ffe0ff */
[----:B--2---:R-:W-:-:S03]  /*11e0*/  @!P0 FADD R3, R3, R24 ;  /* 0x0000001803038221 */ /* 0x004fc60000000000 */
[----:B------:R-:W-:Y:S01]  /*11f0*/  ISETP.NE.AND P0, PT, R22, RZ, PT ;  /* 0x000000ff1600720c */ /* 0x000fe20003f05270 */
[----:B-----5:R-:W-:-:S04]  /*1200*/  @!P5 FADD R3, R3, R14 ;  /* 0x0000000e0303d221 */ /* 0x020fc80000000000 */
[----:B------:R-:W-:-:S04]  /*1210*/  @!P6 FADD R3, R3, R18 ;  /* 0x000000120303e221 */ /* 0x000fc80000000000 */
[----:B------:R-:W-:-:S04]  /*1220*/  @!P3 FADD R3, R3, R10 ;  /* 0x0000000a0303b221 */ /* 0x000fc80000000000 */
[----:B---3--:R-:W-:-:S04]  /*1230*/  @!P4 FADD R3, R3, R12 ;  /* 0x0000000c0303c221 */ /* 0x008fc80000000000 */
[----:B------:R-:W-:-:S04]  /*1240*/  @!P2 FADD R3, R3, R16 ;  /* 0x000000100303a221 */ /* 0x000fc80000000000 */
[----:B----4-:R-:W-:Y:S01]  /*1250*/  @!P1 FADD R3, R3, R20 ;  /* 0x0000001403039221 */ /* 0x010fe20000000000 */
[----:B------:R-:W-:Y:S06]  /*1260*/  @P0 BRA `(.L_x_60) ;  /* 0xfffffff800340947 */ /* 0x000fec000383ffff */
[----:B------:R-:W-:-:S07]  /*1270*/  IMAD.U32 R8, RZ, RZ, UR10 ;  /* 0x0000000aff087e24 */ /* 0x000fce000f8e00ff */
.L_x_59:
[----:B------:R-:W-:-:S09]  /*1280*/  UISETP.NE.AND UP0, UPT, UR6, URZ, UPT ;  /* 0x000000ff0600728c */ /* 0x000fd2000bf05270 */
[----:B------:R-:W-:Y:S05]  /*1290*/  BRA.U !UP0, `(.L_x_61) ;  /* 0x00000009080c7547 */ /* 0x000fea000b800000 */
[----:B------:R-:W-:Y:S02]  /*12a0*/  UISETP.GE.U32.AND UP0, UPT, UR7, 0x7, UPT ;  /* 0x000000070700788c */ /* 0x000fe4000bf06070 */
[----:B------:R-:W-:-:S07]  /*12b0*/  UISETP.NE.AND UP1, UPT, UR8, URZ, UPT ;  /* 0x000000ff0800728c */ /* 0x000fce000bf25270 */
[----:B------:R-:W-:Y:S05]  /*12c0*/  BRA.U !UP0, `(.L_x_62) ;  /* 0x0000000108e87547 */ /* 0x000fea000b800000 */
[----:B------:R-:W0:Y:S01]  /*12d0*/  LDCU UR11, c[0x0][0x3a0] ;  /* 0x00007400ff0b77ac */ /* 0x000e220008000800 */
[----:B------:R-:W-:-:S05]  /*12e0*/  IMAD.IADD R27, R7, 0x1, R8 ;  /* 0x00000001071b7824 */ /* 0x000fca00078e0208 */
[----:B0-----:R-:W-:-:S04]  /*12f0*/  ISETP.GE.AND P6, PT, R27, UR11, PT ;  /* 0x0000000b1b007c0c */ /* 0x001fc8000bfc6270 */
[----:B------:R-:W-:-:S13]  /*1300*/  ISETP.LT.OR P6, PT, R27, RZ, P6 ;  /* 0x000000ff1b00720c */ /* 0x000fda00037c1670 */
[----:B------:R-:W0:Y:S02]  /*1310*/  @!P6 LDC.64 R12, c[0x0][0x380] ;  /* 0x0000e000ff0ceb82 */ /* 0x000e240000000a00 */
[----:B0-----:R-:W-:-:S06]  /*1320*/  @!P6 IMAD.WIDE.U32 R12, R27, 0x4, R12 ;  /* 0x000000041b0ce825 */ /* 0x001fcc00078e000c */
[----:B------:R-:W2:Y:S01]  /*1330*/  @!P6 LDG.E R12, desc[UR12][R12.64] ;  /* 0x0000000c0c0ce981 */ /* 0x000ea2000c1e1900 */
[C---:B------:R-:W-:Y:S01]  /*1340*/  IADD3 R15, PT, PT, R27.reuse, 0x1, RZ ;  /* 0x000000011b0f7810 */ /* 0x040fe20007ffe0ff */
[C---:B------:R-:W-:Y:S01]  /*1350*/  VIADD R24, R27.reuse, 0x2 ;  /* 0x000000021b187836 */ /* 0x040fe20000000000 */
[C---:B------:R-:W-:Y:S01]  /*1360*/  IADD3 R9, PT, PT, R27.reuse, 0x4, RZ ;  /* 0x000000041b097810 */ /* 0x040fe20007ffe0ff */
[----:B------:R-:W-:Y:S01]  /*1370*/  VIADD R29, R27, 0x3 ;  /* 0x000000031b1d7836 */ /* 0x000fe20000000000 */
[----:B------:R-:W-:Y:S01]  /*1380*/  ISETP.GE.AND P0, PT, R15, UR11, PT ;  /* 0x0000000b0f007c0c */ /* 0x000fe2000bf06270 */
[C---:B------:R-:W-:Y:S01]  /*1390*/  VIADD R23, R27.reuse, 0x5 ;  /* 0x000000051b177836 */ /* 0x040fe20000000000 */
[C---:B------:R-:W-:Y:S01]  /*13a0*/  ISETP.GE.AND P4, PT, R24.reuse, UR11, PT ;  /* 0x0000000b18007c0c */ /* 0x040fe2000bf86270 */
[----:B------:R-:W-:Y:S01]  /*13b0*/  VIADD R25, R27, 0x6 ;  /* 0x000000061b197836 */ /* 0x000fe20000000000 */
[----:B------:R-:W-:Y:S02]  /*13c0*/  ISETP.LT.OR P0, PT, R15, RZ, P0 ;  /* 0x000000ff0f00720c */ /* 0x000fe40000701670 */
[----:B------:R-:W-:-:S02]  /*13d0*/  ISETP.LT.OR P4, PT, R24, RZ, P4 ;  /* 0x000000ff1800720c */ /* 0x000fc40002781670 */
[----:B------:R-:W-:Y:S02]  /*13e0*/  ISETP.GE.AND P3, PT, R29, UR11, PT ;  /* 0x0000000b1d007c0c */ /* 0x000fe4000bf66270 */
[----:B------:R-:W-:Y:S02]  /*13f0*/  ISETP.GE.AND P2, PT, R9, UR11, PT ;  /* 0x0000000b09007c0c */ /* 0x000fe4000bf46270 */
[----:B------:R-:W-:Y:S02]  /*1400*/  ISETP.LT.OR P3, PT, R29, RZ, P3 ;  /* 0x000000ff1d00720c */ /* 0x000fe40001f61670 */
[----:B------:R-:W-:Y:S02]  /*1410*/  ISETP.GE.AND P1, PT, R23, UR11, PT ;  /* 0x0000000b17007c0c */ /* 0x000fe4000bf26270 */
[----:B------:R-:W-:Y:S01]  /*1420*/  ISETP.LT.OR P2, PT, R9, RZ, P2 ;  /* 0x000000ff0900720c */ /* 0x000fe20001741670 */
[----:B------:R-:W0:Y:S01]  /*1430*/  @!P0 LDC.64 R10, c[0x0][0x380] ;  /* 0x0000e000ff0a8b82 */ /* 0x000e220000000a00 */
[----:B------:R-:W-:-:S02]  /*1440*/  IADD3 R27, PT, PT, R27, 0x7, RZ ;  /* 0x000000071b1b7810 */ /* 0x000fc40007ffe0ff */
[----:B------:R-:W-:Y:S02]  /*1450*/  ISETP.GE.AND P5, PT, R25, UR11, PT ;  /* 0x0000000b19007c0c */ /* 0x000fe4000bfa6270 */
[----:B------:R-:W-:Y:S02]  /*1460*/  ISETP.LT.OR P1, PT, R23, RZ, P1 ;  /* 0x000000ff1700720c */ /* 0x000fe40000f21670 */
[----:B------:R-:W-:Y:S01]  /*1470*/  ISETP.LT.OR P5, PT, R25, RZ, P5 ;  /* 0x000000ff1900720c */ /* 0x000fe20002fa1670 */
[----:B------:R-:W3:Y:S08]  /*1480*/  @!P4 LDC.64 R18, c[0x0][0x380] ;  /* 0x0000e000ff12cb82 */ /* 0x000ef00000000a00 */
[----:B------:R-:W4:Y:S08]  /*1490*/  @!P3 LDC.64 R20, c[0x0][0x380] ;  /* 0x0000e000ff14bb82 */ /* 0x000f300000000a00 */
[----:B------:R-:W5:Y:S01]  /*14a0*/  @!P2 LDC.64 R16, c[0x0][0x380] ;  /* 0x0000e000ff10ab82 */ /* 0x000f620000000a00 */
[----:B0-----:R-:W-:-:S05]  /*14b0*/  @!P0 IMAD.WIDE.U32 R10, R15, 0x4, R10 ;  /* 0x000000040f0a8825 */ /* 0x001fca00078e000a */
[----:B------:R0:W2:Y:S02]  /*14c0*/  @!P0 LDG.E R22, desc[UR12][R10.64] ;  /* 0x0000000c0a168981 */ /* 0x0000a4000c1e1900 */
[----:B------:R-:W1:Y:S01]  /*14d0*/  @!P1 LDC.64 R14, c[0x0][0x380] ;  /* 0x0000e000ff0e9b82 */ /* 0x000e620000000a00 */
[----:B---3--:R-:W-:-:S06]  /*14e0*/  @!P4 IMAD.WIDE.U32 R18, R24, 0x4, R18 ;  /* 0x000000041812c825 */ /* 0x008fcc00078e0012 */
[----:B------:R-:W3:Y:S01]  /*14f0*/  @!P4 LDG.E R18, desc[UR12][R18.64] ;  /* 0x0000000c1212c981 */ /* 0x000ee2000c1e1900 */
[----:B----4-:R-:W-:-:S06]  /*1500*/  @!P3 IMAD.WIDE.U32 R20, R29, 0x4, R20 ;  /* 0x000000041d14b825 */ /* 0x010fcc00078e0014 */
[----:B------:R-:W4:Y:S01]  /*1510*/  @!P3 LDG.E R20, desc[UR12][R20.64] ;  /* 0x0000000c1414b981 */ /* 0x000f22000c1e1900 */
[----:B-----5:R-:W-:-:S06]  /*1520*/  @!P2 IMAD.WIDE.U32 R16, R9, 0x4, R16 ;  /* 0x000000040910a825 */ /* 0x020fcc00078e0010 */
[----:B------:R-:W5:Y:S01]  /*1530*/  @!P2 LDG.E R16, desc[UR12][R16.64] ;  /* 0x0000000c1010a981 */ /* 0x000f62000c1e1900 */
[----:B-1----:R-:W-:-:S06]  /*1540*/  @!P1 IMAD.WIDE.U32 R14, R23, 0x4, R14 ;  /* 0x00000004170e9825 */ /* 0x002fcc00078e000e */
[----:B------:R-:W5:Y:S01]  /*1550*/  @!P1 LDG.E R14, desc[UR12][R14.64] ;  /* 0x0000000c0e0e9981 */ /* 0x000f62000c1e1900 */
[----:B--2---:R-:W-:Y:S01]  /*1560*/  @!P6 FADD R3, R3, R12 ;  /* 0x0000000c0303e221 */ /* 0x004fe20000000000 */
[C---:B------:R-:W-:Y:S01]  /*1570*/  ISETP.GE.AND P6, PT, R27.reuse, UR11, PT ;  /* 0x0000000b1b007c0c */ /* 0x040fe2000bfc6270 */
[----:B------:R-:W1:Y:S03]  /*1580*/  @!P5 LDC.64 R12, c[0x0][0x380] ;  /* 0x0000e000ff0cdb82 */ /* 0x000e660000000a00 */
[----:B------:R-:W-:-:S13]  /*1590*/  ISETP.LT.OR P6, PT, R27, RZ, P6 ;  /* 0x000000ff1b00720c */ /* 0x000fda00037c1670 */
[----:B0-----:R-:W0:Y:S01]  /*15a0*/  @!P6 LDC.64 R10, c[0x0][0x380] ;  /* 0x0000e000ff0aeb82 */ /* 0x001e220000000a00 */
[----:B-1----:R-:W-:-:S06]  /*15b0*/  @!P5 IMAD.WIDE.U32 R12, R25, 0x4, R12 ;  /* 0x00000004190cd825 */ /* 0x002fcc00078e000c */
[----:B------:R-:W2:Y:S01]  /*15c0*/  @!P5 LDG.E R12, desc[UR12][R12.64] ;  /* 0x0000000c0c0cd981 */ /* 0x000ea2000c1e1900 */
[----:B0-----:R-:W-:-:S06]  /*15d0*/  @!P6 IMAD.WIDE.U32 R10, R27, 0x4, R10 ;  /* 0x000000041b0ae825 */ /* 0x001fcc00078e000a */
[----:B------:R-:W2:Y:S01]  /*15e0*/  @!P6 LDG.E R10, desc[UR12][R10.64] ;  /* 0x0000000c0a0ae981 */ /* 0x000ea2000c1e1900 */
[----:B------:R-:W-:-:S04]  /*15f0*/  @!P0 FADD R3, R3, R22 ;  /* 0x0000001603038221 */ /* 0x000fc80000000000 */
[----:B---3--:R-:W-:-:S04]  /*1600*/  @!P4 FADD R3, R3, R18 ;  /* 0x000000120303c221 */ /* 0x008fc80000000000 */
[----:B----4-:R-:W-:-:S04]  /*1610*/  @!P3 FADD R3, R3, R20 ;  /* 0x000000140303b221 */ /* 0x010fc80000000000 */
[----:B-----5:R-:W-:-:S04]  /*1620*/  @!P2 FADD R3, R3, R16 ;  /* 0x000000100303a221 */ /* 0x020fc80000000000 */
[----:B------:R-:W-:Y:S01]  /*1630*/  @!P1 FADD R3, R3, R14 ;  /* 0x0000000e03039221 */ /* 0x000fe20000000000 */
[----:B------:R-:W-:-:S03]  /*1640*/  VIADD R8, R8, 0x8 ;  /* 0x0000000808087836 */ /* 0x000fc60000000000 */
[----:B--2---:R-:W-:-:S04]  /*1650*/  @!P5 FADD R3, R3, R12 ;  /* 0x0000000c0303d221 */ /* 0x004fc80000000000 */
[----:B------:R-:W-:-:S07]  /*1660*/  @!P6 FADD R3, R3, R10 ;  /* 0x0000000a0303e221 */ /* 0x000fce0000000000 */
.L_x_62:
[----:B------:R-:W-:Y:S04]  /*1670*/  BSSY.RECONVERGENT B0, `(.L_x_61) ;  /* 0x0000045000007945 */ /* 0x000fe80003800200 */
[----:B------:R-:W-:Y:S05]  /*1680*/  BRA.U !UP1, `(.L_x_63) ;  /* 0x00000005090c7547 */ /* 0x000fea000b800000 */
[----:B------:R-:W-:Y:S02]  /*1690*/  UISETP.GE.U32.AND UP0, UPT, UR9, 0x3, UPT ;  /* 0x000000030900788c */ /* 0x000fe4000bf06070 */
[----:B------:R-:W-:-:S07]  /*16a0*/  UISETP.NE.AND UP1, UPT, UR4, URZ, UPT ;  /* 0x000000ff0400728c */ /* 0x000fce000bf25270 */
[----:B------:R-:W-:Y:S05]  /*16b0*/  BRA.U !UP0, `(.L_x_64) ;  /* 0x0000000108787547 */ /* 0x000fea000b800000 */
[----:B------:R-:W0:Y:S01]  /*16c0*/  LDCU UR11, c[0x0][0x3a0] ;  /* 0x00007400ff0b77ac */ /* 0x000e220008000800 */
[----:B------:R-:W-:-:S04]  /*16d0*/  IMAD.IADD R23, R7, 0x1, R8 ;  /* 0x0000000107177824 */ /* 0x000fc800078e0208 */
[C---:B------:R-:W-:Y:S01]  /*16e0*/  VIADD R19, R23.reuse, 0x2 ;  /* 0x0000000217137836 */ /* 0x040fe20000000000 */
[C---:B------:R-:W-:Y:S01]  /*16f0*/  IADD3 R9, PT, PT, R23.reuse, 0x1, RZ ;  /* 0x0000000117097810 */ /* 0x040fe20007ffe0ff */
[C---:B------:R-:W-:Y:S01]  /*1700*/  VIADD R21, R23.reuse, 0x3 ;  /* 0x0000000317157836 */ /* 0x040fe20000000000 */
[----:B0-----:R-:W-:Y:S02]  /*1710*/  ISETP.GE.AND P0, PT, R23, UR11, PT ;  /* 0x0000000b17007c0c */ /* 0x001fe4000bf06270 */
[----:B------:R-:W-:Y:S02]  /*1720*/  ISETP.GE.AND P1, PT, R9, UR11, PT ;  /* 0x0000000b09007c0c */ /* 0x000fe4000bf26270 */
[----:B------:R-:W-:Y:S02]  /*1730*/  ISETP.LT.OR P0, PT, R23, RZ, P0 ;  /* 0x000000ff1700720c */ /* 0x000fe40000701670 */
[----:B------:R-:W-:Y:S02]  /*1740*/  ISETP.GE.AND P2, PT, R19, UR11, PT ;  /* 0x0000000b13007c0c */ /* 0x000fe4000bf46270 */
[----:B------:R-:W-:-:S02]  /*1750*/  ISETP.LT.OR P1, PT, R9, RZ, P1 ;  /* 0x000000ff0900720c */ /* 0x000fc40000f21670 */
[----:B------:R-:W-:Y:S02]  /*1760*/  ISETP.GE.AND P3, PT, R21, UR11, PT ;  /* 0x0000000b15007c0c */ /* 0x000fe4000bf66270 */
[----:B------:R-:W-:Y:S02]  /*1770*/  ISETP.LT.OR P2, PT, R19, RZ, P2 ;  /* 0x000000ff1300720c */ /* 0x000fe40001741670 */
[----:B------:R-:W-:-:S03]  /*1780*/  ISETP.LT.OR P3, PT, R21, RZ, P3 ;  /* 0x000000ff1500720c */ /* 0x000fc60001f61670 */
[----:B------:R-:W0:Y:S08]  /*1790*/  @!P0 LDC.64 R16, c[0x0][0x380] ;  /* 0x0000e000ff108b82 */ /* 0x000e300000000a00 */
[----:B------:R-:W2:Y:S08]  /*17a0*/  @!P1 LDC.64 R14, c[0x0][0x380] ;  /* 0x0000e000ff0e9b82 */ /* 0x000eb00000000a00 */
[----:B------:R-:W3:Y:S08]  /*17b0*/  @!P2 LDC.64 R12, c[0x0][0x380] ;  /* 0x0000e000ff0cab82 */ /* 0x000ef00000000a00 */
[----:B------:R-:W4:Y:S01]  /*17c0*/  @!P3 LDC.64 R10, c[0x0][0x380] ;  /* 0x0000e000ff0abb82 */ /* 0x000f220000000a00 */
[----:B0-----:R-:W-:-:S06]  /*17d0*/  @!P0 IMAD.WIDE.U32 R16, R23, 0x4, R16 ;  /* 0x0000000417108825 */ /* 0x001fcc00078e0010 */
[----:B------:R-:W5:Y:S01]  /*17e0*/  @!P0 LDG.E R16, desc[UR12][R16.64] ;  /* 0x0000000c10108981 */ /* 0x000f62000c1e1900 */
[----:B--2---:R-:W-:-:S06]  /*17f0*/  @!P1 IMAD.WIDE.U32 R14, R9, 0x4, R14 ;  /* 0x00000004090e9825 */ /* 0x004fcc00078e000e */
[----:B------:R-:W2:Y:S01]  /*1800*/  @!P1 LDG.E R14, desc[UR12][R14.64] ;  /* 0x0000000c0e0e9981 */ /* 0x000ea2000c1e1900 */
[----:B---3--:R-:W-:-:S06]  /*1810*/  @!P2 IMAD.WIDE.U32 R12, R19, 0x4, R12 ;  /* 0x00000004130ca825 */ /* 0x008fcc00078e000c */
[----:B------:R-:W3:Y:S01]  /*1820*/  @!P2 LDG.E R12, desc[UR12][R12.64] ;  /* 0x0000000c0c0ca981 */ /* 0x000ee2000c1e1900 */
[----:B----4-:R-:W-:-:S06]  /*1830*/  @!P3 IMAD.WIDE.U32 R10, R21, 0x4, R10 ;  /* 0x00000004150ab825 */ /* 0x010fcc00078e000a */
[----:B------:R-:W4:Y:S01]  /*1840*/  @!P3 LDG.E R10, desc[UR12][R10.64] ;  /* 0x0000000c0a0ab981 */ /* 0x000f22000c1e1900 */
[----:B------:R-:W-:Y:S01]  /*1850*/  IADD3 R8, PT, PT, R8, 0x4, RZ ;  /* 0x0000000408087810 */ /* 0x000fe20007ffe0ff */
[----:B-----5:R-:W-:-:S04]  /*1860*/  @!P0 FADD R3, R3, R16 ;  /* 0x0000001003038221 */ /* 0x020fc80000000000 */
[----:B--2---:R-:W-:-:S04]  /*1870*/  @!P1 FADD R3, R3, R14 ;  /* 0x0000000e03039221 */ /* 0x004fc80000000000 */
[----:B---3--:R-:W-:-:S04]  /*1880*/  @!P2 FADD R3, R3, R12 ;  /* 0x0000000c0303a221 */ /* 0x008fc80000000000 */
[----:B----4-:R-:W-:-:S07]  /*1890*/  @!P3 FADD R3, R3, R10 ;  /* 0x0000000a0303b221 */ /* 0x010fce0000000000 */
.L_x_64:
[----:B------:R-:W-:Y:S05]  /*18a0*/  BRA.U !UP1, `(.L_x_63) ;  /* 0x0000000109847547 */ /* 0x000fea000b800000 */
[----:B------:R-:W0:Y:S01]  /*18b0*/  LDC R10, c[0x0][0x3a0] ;  /* 0x0000e800ff0a7b82 */ /* 0x000e220000000800 */
[----:B------:R-:W-:Y:S01]  /*18c0*/  IMAD.IADD R7, R7, 0x1, R8 ;  /* 0x0000000107077824 */ /* 0x000fe200078e0208 */
[----:B------:R-:W-:Y:S04]  /*18d0*/  BSSY.RECONVERGENT B1, `(.L_x_65) ;  /* 0x0000008000017945 */ /* 0x000fe80003800200 */
[----:B0-----:R-:W-:-:S04]  /*18e0*/  ISETP.GE.AND P0, PT, R7, R10, PT ;  /* 0x0000000a0700720c */ /* 0x001fc80003f06270 */
[----:B------:R-:W-:-:S13]  /*18f0*/  ISETP.LT.OR P0, PT, R7, RZ, P0 ;  /* 0x000000ff0700720c */ /* 0x000fda0000701670 */
[----:B------:R-:W-:Y:S05]  /*1900*/  @P0 BRA `(.L_x_66) ;  /* 0x0000000000100947 */ /* 0x000fea0003800000 */
[----:B------:R-:W0:Y:S02]  /*1910*/  LDC.64 R8, c[0x0][0x380] ;  /* 0x0000e000ff087b82 */ /* 0x000e240000000a00 */
[----:B0-----:R-:W-:-:S06]  /*1920*/  IMAD.WIDE.U32 R8, R7, 0x4, R8 ;  /* 0x0000000407087825 */ /* 0x001fcc00078e0008 */
[----:B------:R-:W2:Y:S02]  /*1930*/  LDG.E R8, desc[UR12][R8.64] ;  /* 0x0000000c08087981 */ /* 0x000ea4000c1e1900 */
[----:B--2---:R-:W-:-:S07]  /*1940*/  FADD R3, R3, R8 ;  /* 0x0000000803037221 */ /* 0x004fce0000000000 */
.L_x_66:
[----:B-1----:R-:W-:Y:S05]  /*1950*/  BSYNC.RECONVERGENT B1 ;  /* 0x0000000000017941 */ /* 0x002fea0003800200 */
.L_x_65:
[----:B------:R-:W-:-:S09]  /*1960*/  UISETP.NE.AND UP0, UPT, UR4, 0x1, UPT ;  /* 0x000000010400788c */ /* 0x000fd2000bf05270 */
[----:B------:R-:W-:Y:S05]  /*1970*/  BRA.U !UP0, `(.L_x_63) ;  /* 0x0000000108507547 */ /* 0x000fea000b800000 */
[----:B------:R-:W-:Y:S01]  /*1980*/  VIADD R11, R7, 0x1 ;  /* 0x00000001070b7836 */ /* 0x000fe20000000000 */
[----:B------:R-:W-:Y:S04]  /*1990*/  BSSY.RECONVERGENT B1, `(.L_x_67) ;  /* 0x0000008000017945 */ /* 0x000fe80003800200 */
[----:B------:R-:W-:-:S04]  /*19a0*/  ISETP.GE.AND P0, PT, R11, R10, PT ;  /* 0x0000000a0b00720c */ /* 0x000fc80003f06270 */
[----:B------:R-:W-:-:S13]  /*19b0*/  ISETP.LT.OR P0, PT, R11, RZ, P0 ;  /* 0x000000ff0b00720c */ /* 0x000fda0000701670 */
[----:B------:R-:W-:Y:S05]  /*19c0*/  @P0 BRA `(.L_x_68) ;  /* 0x0000000000100947 */ /* 0x000fea0003800000 */
[----:B------:R-:W0:Y:S02]  /*19d0*/  LDC.64 R8, c[0x0][0x380] ;  /* 0x0000e000ff087b82 */ /* 0x000e240000000a00 */
[----:B0-----:R-:W-:-:S06]  /*19e0*/  IMAD.WIDE.U32 R8, R11, 0x4, R8 ;  /* 0x000000040b087825 */ /* 0x001fcc00078e0008 */
[----:B------:R-:W2:Y:S02]  /*19f0*/  LDG.E R8, desc[UR12][R8.64] ;  /* 0x0000000c08087981 */ /* 0x000ea4000c1e1900 */
[----:B--2---:R-:W-:-:S07]  /*1a00*/  FADD R3, R3, R8 ;  /* 0x0000000803037221 */ /* 0x004fce0000000000 */
.L_x_68:
[----:B------:R-:W-:Y:S05]  /*1a10*/  BSYNC.RECONVERGENT B1 ;  /* 0x0000000000017941 */ /* 0x000fea0003800200 */
.L_x_67:
[----:B------:R-:W-:-:S09]  /*1a20*/  UISETP.NE.AND UP0, UPT, UR4, 0x2, UPT ;  /* 0x000000020400788c */ /* 0x000fd2000bf05270 */
[----:B------:R-:W-:Y:S05]  /*1a30*/  BRA.U !UP0, `(.L_x_63) ;  /* 0x0000000108207547 */ /* 0x000fea000b800000 */
[----:B------:R-:W-:-:S04]  /*1a40*/  IADD3 R7, PT, PT, R7, 0x2, RZ ;  /* 0x0000000207077810 */ /* 0x000fc80007ffe0ff */
[----:B------:R-:W-:-:S04]  /*1a50*/  ISETP.GE.AND P0, PT, R7, R10, PT ;  /* 0x0000000a0700720c */ /* 0x000fc80003f06270 */
[----:B------:R-:W-:-:S13]  /*1a60*/  ISETP.LT.OR P0, PT, R7, RZ, P0 ;  /* 0x000000ff0700720c */ /* 0x000fda0000701670 */
[----:B------:R-:W-:Y:S05]  /*1a70*/  @P0 BRA `(.L_x_63) ;  /* 0x0000000000100947 */ /* 0x000fea0003800000 */
[----:B------:R-:W0:Y:S02]  /*1a80*/  LDC.64 R8, c[0x0][0x380] ;  /* 0x0000e000ff087b82 */ /* 0x000e240000000a00 */
[----:B0-----:R-:W-:-:S06]  /*1a90*/  IMAD.WIDE.U32 R8, R7, 0x4, R8 ;  /* 0x0000000407087825 */ /* 0x001fcc00078e0008 */
[----:B------:R-:W2:Y:S02]  /*1aa0*/  LDG.E R8, desc[UR12][R8.64] ;  /* 0x0000000c08087981 */ /* 0x000ea4000c1e1900 */
[----:B--2---:R-:W-:-:S07]  /*1ab0*/  FADD R3, R3, R8 ;  /* 0x0000000803037221 */ /* 0x004fce0000000000 */
.L_x_63:
[----:B-1----:R-:W-:Y:S05]  /*1ac0*/  BSYNC.RECONVERGENT B0 ;  /* 0x0000000000007941 */ /* 0x002fea0003800200 */
.L_x_61:
[----:B------:R-:W0:Y:S01]  /*1ad0*/  MUFU.RCP R7, R0 ;  /* 0x0000000000077308 */ /* 0x000e220000001000 */
[----:B------:R-:W-:Y:S07]  /*1ae0*/  BSSY.RECONVERGENT B0, `(.L_x_69) ;  /* 0x000000b000007945 */ /* 0x000fee0003800200 */
[----:B------:R-:W2:Y:S01]  /*1af0*/  FCHK P0, R3, R0 ;  /* 0x0000000003007302 */ /* 0x000ea20000000000 */
[----:B0-----:R-:W-:-:S04]  /*1b00*/  FFMA R8, -R0, R7, 1 ;  /* 0x3f80000000087423 */ /* 0x001fc80000000107 */
[----:B------:R-:W-:-:S04]  /*1b10*/  FFMA R8, R7, R8, R7 ;  /* 0x0000000807087223 */ /* 0x000fc80000000007 */
[----:B------:R-:W-:-:S04]  /*1b20*/  FFMA R7, R8, R3, RZ ;  /* 0x0000000308077223 */ /* 0x000fc800000000ff */
[----:B------:R-:W-:-:S04]  /*1b30*/  FFMA R10, -R0, R7, R3 ;  /* 0x00000007000a7223 */ /* 0x000fc80000000103 */
[----:B------:R-:W-:Y:S01]  /*1b40*/  FFMA R11, R8, R10, R7 ;  /* 0x0000000a080b7223 */ /* 0x000fe20000000007 */
[----:B--2---:R-:W-:Y:S06]  /*1b50*/  @!P0 BRA `(.L_x_70) ;  /* 0x00000000000c8947 */ /* 0x004fec0003800000 */
[----:B------:R-:W-:-:S07]  /*1b60*/  MOV R8, 0x1b80 ;  /* 0x00001b8000087802 */ /* 0x000fce0000000f00 */
[----:B-1----:R-:W-:Y:S05]  /*1b70*/  CALL.REL.NOINC `($__internal_2_$__cuda_sm3x_div_rn_noftz_f32_slowpath) ;  /* 0x0000000000907944 */ /* 0x002fea0003c00000 */
[----:B------:R-:W-:-:S07]  /*1b80*/  IMAD.MOV.U32 R11, RZ, RZ, R3 ;  /* 0x000000ffff0b7224 */ /* 0x000fce00078e0003 */
.L_x_70:
[----:B-1----:R-:W-:Y:S05]  /*1b90*/  BSYNC.RECONVERGENT B0 ;  /* 0x0000000000007941 */ /* 0x002fea0003800200 */
.L_x_69:
[----:B------:R-:W0:Y:S01]  /*1ba0*/  LDC.64 R8, c[0x0][0x398] ;  /* 0x0000e600ff087b82 */ /* 0x000e220000000a00 */
[----:B------:R-:W-:-:S05]  /*1bb0*/  VIADD R5, R5, 0x1 ;  /* 0x0000000105057836 */ /* 0x000fca0000000000 */
[----:B------:R-:W-:Y:S01]  /*1bc0*/  ISETP.NE.AND P0, PT, R5, R2, PT ;  /* 0x000000020500720c */ /* 0x000fe20003f05270 */
[----:B0-----:R-:W-:-:S05]  /*1bd0*/  IMAD.WIDE R6, R6, 0x4, R8 ;  /* 0x0000000406067825 */ /* 0x001fca00078e0208 */
[----:B------:R0:W-:Y:S07]  /*1be0*/  STG.E desc[UR12][R6.64], R11 ;  /* 0x0000000b06007986 */ /* 0x0001ee000c10190c */
[----:B------:R-:W-:Y:S05]  /*1bf0*/  @!P0 EXIT ;  /* 0x000000000000894d */ /* 0x000fea0003800000 */
[----:B------:R-:W1:Y:S01]  /*1c00*/  LDCU UR11, c[0x0][0x3a8] ;  /* 0x00007500ff0b77ac */ /* 0x000e620008000800 */
[----:B0-----:R-:W-:-:S04]  /*1c10*/  IADD3 R6, PT, PT, R4, R5, RZ ;  /* 0x0000000504067210 */ /* 0x001fc80007ffe0ff */
[----:B-1----:R-:W-:-:S13]  /*1c20*/  ISETP.GT.AND P0, PT, R6, UR11, PT ;  /* 0x0000000b06007c0c */ /* 0x002fda000bf04270 */
[----:B------:R-:W-:Y:S05]  /*1c30*/  @!P0 BRA `(.L_x_71) ;  /* 0xffffffe400c48947 */ /* 0x000fea000383ffff */
[----:B------:R-:W-:Y:S05]  /*1c40*/  EXIT ;  /* 0x000000000000794d */ /* 0x000fea0003800000 */
.L_x_58:
[----:B------:R-:W0:Y:S08]  /*1c50*/  MUFU.RCP R3, R0 ;  /* 0x0000000000037308 */ /* 0x000e300000001000 */
[----:B------:R-:W1:Y:S01]  /*1c60*/  FCHK P0, RZ, R0 ;  /* 0x00000000ff007302 */ /* 0x000e620000000000 */
[----:B0-----:R-:W-:-:S04]  /*1c70*/  FFMA R6, -R0, R3, 1 ;  /* 0x3f80000000067423 */ /* 0x001fc80000000103 */
[----:B------:R-:W-:-:S04]  /*1c80*/  FFMA R8, R3, R6, R3 ;  /* 0x0000000603087223 */ /* 0x000fc80000000003 */
[----:B------:R-:W-:-:S04]  /*1c90*/  FFMA R3, RZ, R8, RZ ;  /* 0x00000008ff037223 */ /* 0x000fc800000000ff */
[----:B------:R-:W-:-:S04]  /*1ca0*/  FFMA R6, -R0, R3, RZ ;  /* 0x0000000300067223 */ /* 0x000fc800000001ff */
[----:B------:R-:W-:Y:S01]  /*1cb0*/  FFMA R3, R8, R6, R3 ;  /* 0x0000000608037223 */ /* 0x000fe20000000003 */
[----:B-1----:R-:W-:Y:S06]  /*1cc0*/  @!P0 BRA `(.L_x_72) ;  /* 0x00000000000c8947 */ /* 0x002fec0003800000 */
[----:B------:R-:W-:Y:S01]  /*1cd0*/  IMAD.MOV.U32 R3, RZ, RZ, RZ ;  /* 0x000000ffff037224 */ /* 0x000fe200078e00ff */
[----:B------:R-:W-:-:S07]  /*1ce0*/  MOV R8, 0x1d00 ;  /* 0x00001d0000087802 */ /* 0x000fce0000000f00 */
[----:B------:R-:W-:Y:S05]  /*1cf0*/  CALL.REL.NOINC `($__internal_2_$__cuda_sm3x_div_rn_noftz_f32_slowpath) ;  /* 0x0000000000307944 */ /* 0x000fea0003c00000 */
.L_x_72:
[----:B------:R-:W0:Y:S01]  /*1d00*/  LDC.64 R8, c[0x0][0x398] ;  /* 0x0000e600ff087b82 */ /* 0x000e220000000a00 */
[----:B------:R-:W1:Y:S01]  /*1d10*/  LDCU UR5, c[0x0][0x3a8] ;  /* 0x00007500ff0577ac */ /* 0x000e620008000800 */
[----:B------:R-:W-:-:S05]  /*1d20*/  UMOV UR4, URZ ;  /* 0x000000ff00047c82 */ /* 0x000fca0008000000 */
.L_x_73:
[----:B--2---:R-:W-:Y:S01]  /*1d30*/  VIADD R7, R4, UR4 ;  /* 0x0000000404077c36 */ /* 0x004fe20008000000 */
[----:B------:R-:W-:-:S04]  /*1d40*/  UIADD3 UR4, UPT, UPT, UR4, 0x1, URZ ;  /* 0x0000000104047890 */ /* 0x000fc8000fffe0ff */
[----:B-1----:R-:W-:-:S13]  /*1d50*/  ISETP.GT.AND P0, PT, R7, UR5, PT ;  /* 0x0000000507007c0c */ /* 0x002fda000bf04270 */
[----:B------:R-:W-:Y:S05]  /*1d60*/  @P0 EXIT ;  /* 0x000000000000094d */ /* 0x000fea0003800000 */
[----:B0-----:R-:W-:Y:S01]  /*1d70*/  IMAD.WIDE R6, R7, 0x4, R8 ;  /* 0x0000000407067825 */ /* 0x001fe200078e0208 */
[----:B------:R-:W-:-:S04]  /*1d80*/  ISETP.NE.AND P0, PT, R2, UR4, PT ;  /* 0x0000000402007c0c */ /* 0x000fc8000bf05270 */
[----:B------:R2:W-:Y:S09]  /*1d90*/  STG.E desc[UR12][R6.64], R3 ;  /* 0x0000000306007986 */ /* 0x0005f2000c10190c */
[----:B------:R-:W-:Y:S05]  /*1da0*/  @P0 BRA `(.L_x_73) ;  /* 0xfffffffc00e00947 */ /* 0x000fea000383ffff */
[----:B------:R-:W-:Y:S05]  /*1db0*/  EXIT ;  /* 0x000000000000794d */ /* 0x000fea0003800000 */
        .weak           $__internal_2_$__cuda_sm3x_div_rn_noftz_f32_slowpath
        .type           $__internal_2_$__cuda_sm3x_div_rn_noftz_f32_slowpath,@function
        .size           $__internal_2_$__cuda_sm3x_div_rn_noftz_f32_slowpath,(.L_x_116 - $__internal_2_$__cuda_sm3x_div_rn_noftz_f32_slowpath)
$__internal_2_$__cuda_sm3x_div_rn_noftz_f32_slowpath:
[--C-:B------:R-:W-:Y:S01]  /*1dc0*/  SHF.R.U32.HI R9, RZ, 0x17, R0.reuse ;  /* 0x00000017ff097819 */ /* 0x100fe20000011600 */
[----:B------:R-:W-:Y:S01]  /*1dd0*/  BSSY.RECONVERGENT B1, `(.L_x_74) ;  /* 0x0000063000017945 */ /* 0x000fe20003800200 */
[----:B------:R-:W-:Y:S01]  /*1de0*/  SHF.R.U32.HI R7, RZ, 0x17, R3 ;  /* 0x00000017ff077819 */ /* 0x000fe20000011603 */
[----:B------:R-:W-:Y:S01]  /*1df0*/  IMAD.MOV.U32 R10, RZ, RZ, R0 ;  /* 0x000000ffff0a7224 */ /* 0x000fe200078e0000 */
[----:B------:R-:W-:Y:S02]  /*1e00*/  LOP3.LUT R15, R9, 0xff, RZ, 0xc0, !PT ;  /* 0x000000ff090f7812 */ /* 0x000fe400078ec0ff */
[----:B------:R-:W-:Y:S02]  /*1e10*/  LOP3.LUT R13, R7, 0xff, RZ, 0xc0, !PT ;  /* 0x000000ff070d7812 */ /* 0x000fe400078ec0ff */
[----:B------:R-:W-:-:S03]  /*1e20*/  IADD3 R11, PT, PT, R15, -0x1, RZ ;  /* 0xffffffff0f0b7810 */ /* 0x000fc60007ffe0ff */
[----:B------:R-:W-:Y:S01]  /*1e30*/  VIADD R9, R13, 0xffffffff ;  /* 0xffffffff0d097836 */ /* 0x000fe20000000000 */
[----:B------:R-:W-:-:S04]  /*1e40*/  ISETP.GT.U32.AND P0, PT, R11, 0xfd, PT ;  /* 0x000000fd0b00780c */ /* 0x000fc80003f04070 */
[----:B------:R-:W-:-:S13]  /*1e50*/  ISETP.GT.U32.OR P0, PT, R9, 0xfd, P0 ;  /* 0x000000fd0900780c */ /* 0x000fda0000704470 */
[----:B------:R-:W-:Y:S01]  /*1e60*/  @!P0 MOV R7, RZ ;  /* 0x000000ff00078202 */ /* 0x000fe20000000f00 */
        /* <DEDUP_REMOVED lines=22> */
[----:B------:R-:W-:-:S03]  /*1fd0*/  @!P1 FFMA R10, R0, 1.84467440737095516160e+19, RZ ;  /* 0x5f800000000a9823 */ /* 0x000fc600000000ff */
[----:B------:R-:W-:-:S07]  /*1fe0*/  @!P1 IADD3 R7, PT, PT, R7, 0x40, RZ ;  /* 0x0000004007079810 */ /* 0x000fce0007ffe0ff */
.L_x_75:
[----:B------:R-:W-:Y:S01]  /*1ff0*/  LEA R9, R15, 0xc0800000, 0x17 ;  /* 0xc08000000f097811 */ /* 0x000fe200078eb8ff */
[----:B------:R-:W-:Y:S04]  /*2000*/  BSSY.RECONVERGENT B2, `(.L_x_80) ;  /* 0x0000036000027945 */ /* 0x000fe80003800200 */
[----:B------:R-:W-:Y:S02]  /*2010*/  IMAD.IADD R9, R10, 0x1, -R9 ;  /* 0x000000010a097824 */ /* 0x000fe400078e0a09 */
[----:B------:R-:W-:Y:S02]  /*2020*/  VIADD R10, R13, 0xffffff81 ;  /* 0xffffff810d0a7836 */ /* 0x000fe40000000000 */
[----:B------:R-:W0:Y:S01]  /*2030*/  MUFU.RCP R11, R9 ;  /* 0x00000009000b7308 */ /* 0x000e220000001000 */
[----:B------:R-:W-:Y:S01]  /*2040*/  FADD.FTZ R12, -R9, -RZ ;  /* 0x800000ff090c7221 */ /* 0x000fe20000010100 */
[C---:B------:R-:W-:Y:S01]  /*2050*/  IMAD R3, R10.reuse, -0x800000, R3 ;  /* 0xff8000000a037824 */ /* 0x040fe200078e0203 */
[----:B------:R-:W-:-:S04]  /*2060*/  IADD3 R10, PT, PT, R10, 0x7f, -R15 ;  /* 0x0000007f0a0a7810 */ /* 0x000fc80007ffe80f */
[----:B------:R-:W-:Y:S01]  /*2070*/  IADD3 R10, PT, PT, R10, R7, RZ ;  /* 0x000000070a0a7210 */ /* 0x000fe20007ffe0ff */
        /* <DEDUP_REMOVED lines=21> */
[CCC-:B------:R-:W-:Y:S01]  /*21d0*/  FFMA.RM R10, R16.reuse, R12.reuse, R11.reuse ;  /* 0x0000000c100a7223 */ /* 0x1c0fe2000000400b */
[C---:B------:R-:W-:Y:S02]  /*21e0*/  ISETP.NE.AND P2, PT, R13.reuse, RZ, PT ;  /* 0x000000ff0d00720c */ /* 0x040fe40003f45270 */
[----:B------:R-:W-:Y:S02]  /*21f0*/  ISETP.NE.AND P1, PT, R13, RZ, PT ;  /* 0x000000ff0d00720c */ /* 0x000fe40003f25270 */
[----:B------:R-:W-:Y:S01]  /*2200*/  LOP3.LUT R9, R7, 0x7fffff, RZ, 0xc0, !PT ;  /* 0x007fffff07097812 */ /* 0x000fe200078ec0ff */
[----:B------:R-:W-:Y:S01]  /*2210*/  FFMA.RP R7, R16, R12, R11 ;  /* 0x0000000c10077223 */ /* 0x000fe2000000800b */
[----:B------:R-:W-:Y:S01]  /*2220*/  IADD3 R12, PT, PT, R13, 0x20, RZ ;  /* 0x000000200d0c7810 */ /* 0x000fe20007ffe0ff */
        /* <DEDUP_REMOVED lines=15> */
.L_x_82:
[----:B------:R-:W-:-:S04]  /*2320*/  LOP3.LUT R3, R3, 0x80000000, RZ, 0xc0, !PT ;  /* 0x8000000003037812 */ /* 0x000fc800078ec0ff */
[----:B------:R-:W-:Y:S01]  /*2330*/  LOP3.LUT R3, R3, 0x7f800000, RZ, 0xfc, !PT ;  /* 0x7f80000003037812 */ /* 0x000fe200078efcff */
[----:B------:R-:W-:Y:S06]  /*2340*/  BRA `(.L_x_83) ;  /* 0x0000000000047947 */ /* 0x000fec0003800000 */
.L_x_81:
[----:B------:R-:W-:-:S07]  /*2350*/  LEA R3, R10, R3, 0x17 ;  /* 0x000000030a037211 */ /* 0x000fce00078eb8ff */
.L_x_83:
[----:B------:R-:W-:Y:S05]  /*2360*/  BSYNC.RECONVERGENT B2 ;  /* 0x0000000000027941 */ /* 0x000fea0003800200 */
.L_x_80:
[----:B------:R-:W-:Y:S05]  /*2370*/  BRA `(.L_x_84) ;  /* 0x0000000000207947 */ /* 0x000fea0003800000 */
.L_x_79:
[----:B------:R-:W-:-:S04]  /*2380*/  LOP3.LUT R3, R10, 0x80000000, R3, 0x48, !PT ;  /* 0x800000000a037812 */ /* 0x000fc800078e4803 */
[----:B------:R-:W-:Y:S01]  /*2390*/  LOP3.LUT R3, R3, 0x7f800000, RZ, 0xfc, !PT ;  /* 0x7f80000003037812 */ /* 0x000fe200078efcff */
[----:B------:R-:W-:Y:S06]  /*23a0*/  BRA `(.L_x_84) ;  /* 0x0000000000147947 */ /* 0x000fec0003800000 */
.L_x_78:
[----:B------:R-:W-:Y:S01]  /*23b0*/  LOP3.LUT R3, R10, 0x80000000, R3, 0x48, !PT ;  /* 0x800000000a037812 */ /* 0x000fe200078e4803 */
[----:B------:R-:W-:Y:S06]  /*23c0*/  BRA `(.L_x_84) ;  /* 0x00000000000c7947 */ /* 0x000fec0003800000 */
.L_x_77:
[----:B------:R-:W0:Y:S01]  /*23d0*/  MUFU.RSQ R3, -QNAN ;  /* 0xffc0000000037908 */ /* 0x000e220000001400 */
[----:B------:R-:W-:Y:S05]  /*23e0*/  BRA `(.L_x_84) ;  /* 0x0000000000047947 */ /* 0x000fea0003800000 */
.L_x_76:
[----:B------:R-:W-:-:S07]  /*23f0*/  FADD.FTZ R3, R3, R0 ;  /* 0x0000000003037221 */ /* 0x000fce0000010000 */
.L_x_84:
[----:B------:R-:W-:Y:S05]  /*2400*/  BSYNC.RECONVERGENT B1 ;  /* 0x0000000000017941 */ /* 0x000fea0003800200 */
.L_x_74:
[----:B------:R-:W-:-:S04]  /*2410*/  IMAD.MOV.U32 R9, RZ, RZ, 0x0 ;  /* 0x00000000ff097424 */ /* 0x000fc800078e00ff */
[----:B0-----:R-:W-:Y:S05]  /*2420*/  RET.REL.NODEC R8 `(_Z15solution3KernelPKfiiiPfmi) ;  /* 0xffffffd808f47950 */ /* 0x001fea0003c3ffff */
.L_x_85:
        /* <DEDUP_REMOVED lines=13> */
.L_x_116:


//--------------------- .text._Z15solution2KernelPKfiiiPfmi --------------------------
	.section	.text._Z15solution2KernelPKfiiiPfmi,"ax",@progbits
	.align	128
        .global         _Z15solution2KernelPKfiiiPfmi
        .type           _Z15solution2KernelPKfiiiPfmi,@function
        .size           _Z15solution2KernelPKfiiiPfmi,(.L_x_117 - _Z15solution2KernelPKfiiiPfmi)
        .other          _Z15solution2KernelPKfiiiPfmi,@"STO_CUDA_ENTRY STV_DEFAULT"
_Z15solution2KernelPKfiiiPfmi:
.text._Z15solution2KernelPKfiiiPfmi:
[----:B------:R-:W-:Y:S01]  /*0000*/  LDC R1, c[0x0][0x37c] ;  /* 0x0000df00ff017b82 */ /* 0x000fe20000000800 */
[----:B------:R-:W0:Y:S01]  /*0010*/  S2R R2, SR_TID.X ;  /* 0x0000000000027919 */ /* 0x000e220000002100 */
[----:B------:R-:W0:Y:S01]  /*0020*/  LDCU UR6, c[0x0][0x3a8] ;  /* 0x00007500ff0677ac */ /* 0x000e220008000800 */
[----:B------:R-:W1:Y:S01]  /*0030*/  LDCU UR4, c[0x0][0x370] ;  /* 0x00006e00ff0477ac */ /* 0x000e620008000800 */
[----:B------:R-:W1:Y:S02]  /*0040*/  LDCU UR5, c[0x0][0x360] ;  /* 0x00006c00ff0577ac */ /* 0x000e640008000800 */
[----:B-1----:R-:W-:Y:S01]  /*0050*/  UIMAD UR4, UR4, UR5, URZ ;  /* 0x00000005040472a4 */ /* 0x002fe2000f8e02ff */
[----:B0-----:R-:W-:-:S13]  /*0060*/  ISETP.GE.AND P0, PT, R2, UR6, PT ;  /* 0x0000000602007c0c */ /* 0x001fda000bf06270 */
[----:B------:R-:W-:Y:S05]  /*0070*/  @P0 EXIT ;  /* 0x000000000000094d */ /* 0x000fea0003800000 */
[----:B------:R-:W0:Y:S01]  /*0080*/  LDCU UR5, c[0x0][0x388] ;  /* 0x00007100ff0577ac */ /* 0x000e220008000800 */
[----:B------:R-:W1:Y:S01]  /*0090*/  LDCU.64 UR14, c[0x0][0x358] ;  /* 0x00006b00ff0e77ac */ /* 0x000e620008000a00 */
[----:B0-----:R-:W-:Y:S02]  /*00a0*/  UISETP.GE.AND UP0, UPT, UR5, 0x1, UPT ;  /* 0x000000010500788c */ /* 0x001fe4000bf06270 */
[----:B------:R-:W-:-:S07]  /*00b0*/  I2FP.F32.S32 R0, UR5 ;  /* 0x0000000500007c45 */ /* 0x000fce0008201400 */
[----:B-1----:R-:W-:Y:S05]  /*00c0*/  BRA.U !UP0, `(.L_x_86) ;  /* 0x0000001908587547 */ /* 0x002fea000b800000 */
[----:B------:R-:W0:Y:S01]  /*00d0*/  LDCU UR6, c[0x0][0x390] ;  /* 0x00007200ff0677ac */ /* 0x000e220008000800 */
[----:B------:R-:W-:Y:S02]  /*00e0*/  ULOP3.LUT UR7, UR5, 0xf, URZ, 0xc0, !UPT ;  /* 0x0000000f05077892 */ /* 0x000fe4000f8ec0ff */
[----:B------:R-:W-:Y:S02]  /*00f0*/  ULOP3.LUT UR9, UR5, 0x7, URZ, 0xc0, !UPT ;  /* 0x0000000705097892 */ /* 0x000fe4000f8ec0ff */
[----:B------:R-:W-:Y:S01]  /*0100*/  ULOP3.LUT UR11, UR5, 0x7ffffff0, URZ, 0xc0, !UPT ;  /* 0x7ffffff0050b7892 */ /* 0x000fe2000f8ec0ff */
[----:B------:R-:W1:Y:S01]  /*0110*/  LDCU UR13, c[0x0][0x3a0] ;  /* 0x00007400ff0d77ac */ /* 0x000e620008000800 */
[----:B------:R-:W-:Y:S02]  /*0120*/  ULOP3.LUT UR5, UR5, 0x3, URZ, 0xc0, !UPT ;  /* 0x0000000305057892 */ /* 0x000fe4000f8ec0ff */
[----:B------:R-:W-:Y:S02]  /*0130*/  UIADD3 UR8, UPT, UPT, UR7, -0x1, URZ ;  /* 0xffffffff07087890 */ /* 0x000fe4000fffe0ff */
[----:B------:R-:W-:-:S02]  /*0140*/  UIADD3 UR10, UPT, UPT, UR9, -0x1, URZ ;  /* 0xffffffff090a7890 */ /* 0x000fc4000fffe0ff */
[----:B0-----:R-:W-:-:S12]  /*0150*/  UIADD3 UR6, UPT, UPT, -UR6, 0x7, URZ ;  /* 0x0000000706067890 */ /* 0x001fd8000fffe1ff */
.L_x_99:
[----:B------:R-:W0:Y:S01]  /*0160*/  LDC.64 R4, c[0x0][0x388] ;  /* 0x0000e200ff047b82 */ /* 0x000e220000000a00 */
[----:B------:R-:W2:Y:S01]  /*0170*/  LDCU UR12, c[0x0][0x390] ;  /* 0x00007200ff0c77ac */ /* 0x000ea20008000800 */
[----:B------:R-:W-:Y:S02]  /*0180*/  IMAD.MOV.U32 R3, RZ, RZ, RZ ;  /* 0x000000ffff037224 */ /* 0x000fe400078e00ff */
[----:B------:R-:W-:Y:S01]  /*0190*/  IMAD.MOV.U32 R21, RZ, RZ, RZ ;  /* 0x000000ffff157224 */ /* 0x000fe200078e00ff */
[----:B0-----:R-:W-:Y:S01]  /*01a0*/  ISETP.GE.U32.AND P0, PT, R4, 0x10, PT ;  /* 0x000000100400780c */ /* 0x001fe20003f06070 */
[----:B--2---:R-:W-:-:S12]  /*01b0*/  IMAD R4, R2, R5, -UR12 ;  /* 0x8000000c02047e24 */ /* 0x004fd8000f8e0205 */
[----:B------:R-:W-:Y:S05]  /*01c0*/  @!P0 BRA `(.L_x_87) ;  /* 0x0000000c00b08947 */ /* 0x000fea0003800000 */
[----:B------:R-:W0:Y:S01]  /*01d0*/  LDCU UR12, c[0x0][0x3a0] ;  /* 0x00007400ff0c77ac */ /* 0x000e220008000800 */
[----:B------:R-:W-:-:S04]  /*01e0*/  IMAD R5, R2, R5, UR6 ;  /* 0x0000000602057e24 */ /* 0x000fc8000f8e0205 */
[C---:B------:R-:W-:Y:S01]  /*01f0*/  VIADD R11, R5.reuse, 0xfffffffa ;  /* 0xfffffffa050b7836 */ /* 0x040fe20000000000 */
[----:B------:R-:W-:-:S04]  /*0200*/  IADD3 R3, PT, PT, R5, -0x7, RZ ;  /* 0xfffffff905037810 */ /* 0x000fc80007ffe0ff */
        /* <DEDUP_REMOVED lines=8> */
[----:B--2---:R-:W-:-:S06]  /*0290*/  @!P2 IMAD.WIDE.U32 R8, R11, 0x4, R8 ;  /* 0x000000040b08a825 */ /* 0x004fcc00078e0008 */
[----:B------:R-:W2:Y:S01]  /*02a0*/  @!P2 LDG.E R8, desc[UR14][R8.64] ;  /* 0x0000000e0808a981 */ /* 0x000ea2000c1e1900 */
[C---:B------:R-:W-:Y:S01]  /*02b0*/  VIADD R11, R5.reuse, 0xfffffffb ;  /* 0xfffffffb050b7836 */ /* 0x040fe20000000000 */
[----:B------:R-:W-:-:S04]  /*02c0*/  IADD3 R17, PT, PT, R5, -0x4, RZ ;  /* 0xfffffffc05117810 */ /* 0x000fc80007ffe0ff */
[----:B------:R-:W-:Y:S01]  /*02d0*/  ISETP.GE.AND P0, PT, R11, UR12, PT ;  /* 0x0000000c0b007c0c */ /* 0x000fe2000bf06270 */
[----:B------:R-:W-:Y:S01]  /*02e0*/  VIADD R27, R5, 0xfffffffd ;  /* 0xfffffffd051b7836 */ /* 0x000fe20000000000 */
[----:B------:R-:W-:Y:S02]  /*02f0*/  ISETP.GE.AND P5, PT, R17, UR12, PT ;  /* 0x0000000c11007c0c */ /* 0x000fe4000bfa6270 */
[----:B------:R-:W-:Y:S01]  /*0300*/  ISETP.LT.OR P0, PT, R11, RZ, P0 ;  /* 0x000000ff0b00720c */ /* 0x000fe20000701670 */
[----:B------:R-:W-:Y:S01]  /*0310*/  VIADD R23, R5, 0xfffffffe ;  /* 0xfffffffe05177836 */ /* 0x000fe20000000000 */
[----:B------:R-:W-:Y:S02]  /*0320*/  ISETP.GE.AND P6, PT, R27, UR12, PT ;  /* 0x0000000c1b007c0c */ /* 0x000fe4000bfc6270 */
[----:B------:R-:W-:Y:S02]  /*0330*/  ISETP.LT.OR P5, PT, R17, RZ, P5 ;  /* 0x000000ff1100720c */ /* 0x000fe40002fa1670 */
[----:B------:R-:W-:-:S02]  /*0340*/  IADD3 R21, PT, PT, R5, -0x1, RZ ;  /* 0xffffffff05157810 */ /* 0x000fc40007ffe0ff */
[----:B------:R-:W-:Y:S02]  /*0350*/  ISETP.GE.AND P3, PT, R23, UR12, PT ;  /* 0x0000000c17007c0c */ /* 0x000fe4000bf66270 */
[----:B------:R-:W-:Y:S02]  /*0360*/  ISETP.LT.OR P6, PT, R27, RZ, P6 ;  /* 0x000000ff1b00720c */ /* 0x000fe400037c1670 */
[----:B------:R-:W-:Y:S01]  /*0370*/  ISETP.GE.AND P4, PT, R21, UR12, PT ;  /* 0x0000000c15007c0c */ /* 0x000fe2000bf86270 */
[----:B------:R-:W0:Y:S01]  /*0380*/  @!P0 LDC.64 R24, c[0x0][0x380] ;  /* 0x0000e000ff188b82 */ /* 0x000e220000000a00 */
[----:B------:R-:W-:Y:S02]  /*0390*/  ISETP.LT.OR P3, PT, R23, RZ, P3 ;  /* 0x000000ff1700720c */ /* 0x000fe40001f61670 */
[----:B------:R-:W-:Y:S01]  /*03a0*/  ISETP.LT.OR P4, PT, R21, RZ, P4 ;  /* 0x000000ff1500720c */ /* 0x000fe20002781670 */
[----:B------:R-:W-:-:S04]  /*03b0*/  IMAD.MOV.U32 R3, RZ, RZ, RZ ;  /* 0x000000ffff037224 */ /* 0x000fc800078e00ff */
[----:B------:R-:W4:Y:S01]  /*03c0*/  @!P5 LDC.64 R14, c[0x0][0x380] ;  /* 0x0000e000ff0edb82 */ /* 0x000f220000000a00 */
[----:B------:R-:W-:-:S07]  /*03d0*/  VIADD R19, R5, 0x1 ;  /* 0x0000000105137836 */ /* 0x000fce0000000000 */
[----:B------:R-:W5:Y:S01]  /*03e0*/  @!P6 LDC.64 R12, c[0x0][0x380] ;  /* 0x0000e000ff0ceb82 */ /* 0x000f620000000a00 */
[----:B0-----:R-:W-:-:S06]  /*03f0*/  @!P0 IMAD.WIDE.U32 R24, R11, 0x4, R24 ;  /* 0x000000040b188825 */ /* 0x001fcc00078e0018 */
[----:B------:R-:W2:Y:S01]  /*0400*/  @!P0 LDG.E R24, desc[UR14][R24.64] ;  /* 0x0000000e18188981 */ /* 0x000ea2000c1e1900 */
[----:B----4-:R-:W-:-:S06]  /*0410*/  @!P5 IMAD.WIDE.U32 R14, R17, 0x4, R14 ;  /* 0x00000004110ed825 */ /* 0x010fcc00078e000e */
[----:B------:R0:W4:Y:S01]  /*0420*/  @!P5 LDG.E R14, desc[UR14][R14.64] ;  /* 0x0000000e0e0ed981 */ /* 0x000122000c1e1900 */
[----:B-----5:R-:W-:-:S06]  /*0430*/  @!P6 IMAD.WIDE.U32 R12, R27, 0x4, R12 ;  /* 0x000000041b0ce825 */ /* 0x020fcc00078e000c */
[----:B------:R-:W5:Y:S01]  /*0440*/  @!P6 LDG.E R12, desc[UR14][R12.64] ;  /* 0x0000000e0c0ce981 */ /* 0x000f62000c1e1900 */
[----:B---3--:R-:W-:Y:S01]  /*0450*/  @!P1 FADD R3, RZ, R6 ;  /* 0x00000006ff039221 */ /* 0x008fe20000000000 */
[----:B------:R-:W-:Y:S01]  /*0460*/  ISETP.GE.AND P1, PT, R5, UR12, PT ;  /* 0x0000000c05007c0c */ /* 0x000fe2000bf26270 */
[----:B------:R-:W3:Y:S02]  /*0470*/  @!P3 LDC.64 R6, c[0x0][0x380] ;  /* 0x0000e000ff06bb82 */ /* 0x000ee40000000a00 */
[----:B--2---:R-:W-:Y:S01]  /*0480*/  @!P2 FADD R3, R3, R8 ;  /* 0x000000080303a221 */ /* 0x004fe20000000000 */
[----:B------:R-:W-:-:S05]  /*0490*/  ISETP.LT.OR P2, PT, R5, RZ, P1 ;  /* 0x000000ff0500720c */ /* 0x000fca0000f41670 */
[----:B------:R-:W2:Y:S01]  /*04a0*/  @!P4 LDC.64 R8, c[0x0][0x380] ;  /* 0x0000e000ff08cb82 */ /* 0x000ea20000000a00 */
[----:B------:R-:W-:-:S04]  /*04b0*/  ISETP.GE.AND P1, PT, R19, UR12, PT ;  /* 0x0000000c13007c0c */ /* 0x000fc8000bf26270 */
[----:B------:R-:W-:-:S03]  /*04c0*/  ISETP.LT.OR P1, PT, R19, RZ, P1 ;  /* 0x000000ff1300720c */ /* 0x000fc60000f21670 */
[----:B------:R-:W1:Y:S10]  /*04d0*/  @!P2 LDC.64 R10, c[0x0][0x380] ;  /* 0x0000e000ff0aab82 */ /* 0x000e740000000a00 */
[----:B------:R-:W0:Y:S01]  /*04e0*/  @!P1 LDC.64 R16, c[0x0][0x380] ;  /* 0x0000e000ff109b82 */ /* 0x000e220000000a00 */
[----:B---3--:R-:W-:-:S04]  /*04f0*/  @!P3 IMAD.WIDE.U32 R6, R23, 0x4, R6 ;  /* 0x000000041706b825 */ /* 0x008fc800078e0006 */
[----:B--2---:R-:W-:Y:S02]  /*0500*/  @!P4 IMAD.WIDE.U32 R8, R21, 0x4, R8 ;  /* 0x000000041508c825 */ /* 0x004fe400078e0008 */
[----:B------:R-:W2:Y:S04]  /*0510*/  @!P3 LDG.E R6, desc[UR14][R6.64] ;  /* 0x0000000e0606b981 */ /* 0x000ea8000c1e1900 */
[----:B------:R-:W3:Y:S01]  /*0520*/  @!P4 LDG.E R8, desc[UR14][R8.64] ;  /* 0x0000000e0808c981 */ /* 0x000ee2000c1e1900 */
[----:B-1----:R-:W-:-:S06]  /*0530*/  @!P2 IMAD.WIDE.U32 R10, R5, 0x4, R10 ;  /* 0x00000004050aa825 */ /* 0x002fcc00078e000a */
[----:B------:R-:W3:Y:S01]  /*0540*/  @!P2 LDG.E R10, desc[UR14][R10.64] ;  /* 0x0000000e0a0aa981 */ /* 0x000ee2000c1e1900 */
[----:B0-----:R-:W-:-:S05]  /*0550*/  @!P1 IMAD.WIDE.U32 R16, R19, 0x4, R16 ;  /* 0x0000000413109825 */ /* 0x001fca00078e0010 */
[----:B------:R0:W3:Y:S01]  /*0560*/  @!P1 LDG.E R22, desc[UR14][R16.64] ;  /* 0x0000000e10169981 */ /* 0x0000e2000c1e1900 */
[----:B------:R-:W-:Y:S01]  /*0570*/  IADD3 R15, PT, PT, R5, 0x2, RZ ;  /* 0x00000002050f7810 */ /* 0x000fe20007ffe0ff */
[----:B------:R-:W-:Y:S01]  /*0580*/  @!P0 FADD R3, R3, R24 ;  /* 0x0000001803038221 */ /* 0x000fe20000000000 */
[----:B------:R-:W-:Y:S02]  /*0590*/  VIADD R20, R5, 0x3 ;  /* 0x0000000305147836 */ /* 0x000fe40000000000 */
[----:B------:R-:W-:Y:S01]  /*05a0*/  ISETP.GE.AND P0, PT, R15, UR12, PT ;  /* 0x0000000c0f007c0c */ /* 0x000fe2000bf06270 */
[----:B------:R-:W-:Y:S02]  /*05b0*/  VIADD R29, R5, 0x4 ;  /* 0x00000004051d7836 */ /* 0x000fe40000000000 */
[----:B----4-:R-:W-:Y:S01]  /*05c0*/  @!P5 FADD R3, R3, R14 ;  /* 0x0000000e0303d221 */ /* 0x010fe20000000000 */
[----:B------:R-:W-:Y:S02]  /*05d0*/  ISETP.LT.OR P0, PT, R15, RZ, P0 ;  /* 0x000000ff0f00720c */ /* 0x000fe40000701670 */
[----:B------:R-:W-:Y:S01]  /*05e0*/  IADD3 R21, PT, PT, R5, 0x5, RZ ;  /* 0x0000000505157810 */ /* 0x000fe20007ffe0ff */
[----:B-----5:R-:W-:Y:S01]  /*05f0*/  @!P6 FADD R3, R3, R12 ;  /* 0x0000000c0303e221 */ /* 0x020fe20000000000 */
[----:B------:R-:W-:-:S02]  /*0600*/  ISETP.GE.AND P6, PT, R20, UR12, PT ;  /* 0x0000000c14007c0c */ /* 0x000fc4000bfc6270 */
[----:B------:R-:W-:Y:S01]  /*0610*/  ISETP.GE.AND P5, PT, R29, UR12, PT ;  /* 0x0000000c1d007c0c */ /* 0x000fe2000bfa6270 */
[C---:B------:R-:W-:Y:S02]  /*0620*/  VIADD R23, R5.reuse, 0x6 ;  /* 0x0000000605177836 */ /* 0x040fe40000000000 */
[----:B------:R-:W-:Y:S01]  /*0630*/  VIADD R25, R5, 0x7 ;  /* 0x0000000705197836 */ /* 0x000fe20000000000 */
[----:B------:R-:W-:-:S03]  /*0640*/  ISETP.LT.OR P5, PT, R29, RZ, P5 ;  /* 0x000000ff1d00720c */ /* 0x000fc60002fa1670 */
[----:B------:R-:W1:Y:S01]  /*0650*/  @!P0 LDC.64 R18, c[0x0][0x380] ;  /* 0x0000e000ff128b82 */ /* 0x000e620000000a00 */
[----:B------:R-:W-:-:S09]  /*0660*/  IADD3 R27, PT, PT, R5, 0x8, RZ ;  /* 0x00000008051b7810 */ /* 0x000fd20007ffe0ff */
[----:B------:R-:W4:Y:S01]  /*0670*/  @!P5 LDC.64 R12, c[0x0][0x380] ;  /* 0x0000e000ff0cdb82 */ /* 0x000f220000000a00 */
[----:B-1----:R-:W-:-:S06]  /*0680*/  @!P0 IMAD.WIDE.U32 R18, R15, 0x4, R18 ;  /* 0x000000040f128825 */ /* 0x002fcc00078e0012 */
[----:B------:R-:W5:Y:S01]  /*0690*/  @!P0 LDG.E R18, desc[UR14][R18.64] ;  /* 0x0000000e12128981 */ /* 0x000f62000c1e1900 */
[----:B----4-:R-:W-:-:S06]  /*06a0*/  @!P5 IMAD.WIDE.U32 R12, R29, 0x4, R12 ;  /* 0x000000041d0cd825 */ /* 0x010fcc00078e000c */
[----:B------:R-:W4:Y:S01]  /*06b0*/  @!P5 LDG.E R12, desc[UR14][R12.64] ;  /* 0x0000000e0c0cd981 */ /* 0x000f22000c1e1900 */
[----:B--2---:R-:W-:Y:S01]  /*06c0*/  @!P3 FADD R3, R3, R6 ;  /* 0x000000060303b221 */ /* 0x004fe20000000000 */
[----:B------:R-:W-:-:S03]  /*06d0*/  ISETP.LT.OR P3, PT, R20, RZ, P6 ;  /* 0x000000ff1400720c */ /* 0x000fc60003761670 */
[----:B---3--:R-:W-:Y:S01]  /*06e0*/  @!P4 FADD R3, R3, R8 ;  /* 0x000000080303c221 */ /* 0x008fe20000000000 */
[----:B------:R-:W-:Y:S02]  /*06f0*/  ISETP.GE.AND P4, PT, R21, UR12, PT ;  /* 0x0000000c15007c0c */ /* 0x000fe4000bf86270 */
[----:B------:R-:W-:Y:S02]  /*0700*/  ISETP.GE.AND P6, PT, R23, UR12, PT ;  /* 0x0000000c17007c0c */ /* 0x000fe4000bfc6270 */
[----:B------:R-:W-:Y:S02]  /*0710*/  ISETP.LT.OR P4, PT, R21, RZ, P4 ;  /* 0x000000ff1500720c */ /* 0x000fe40002781670 */
[----:B------:R-:W-:-:S03]  /*0720*/  ISETP.LT.OR P6, PT, R23, RZ, P6 ;  /* 0x000000ff1700720c */ /* 0x000fc600037c1670 */
[----:B0-----:R-:W0:Y:S01]  /*0730*/  @!P3 LDC.64 R16, c[0x0][0x380] ;  /* 0x0000e000ff10bb82 */ /* 0x001e220000000a00 */
[----:B------:R-:W-:Y:S01]  /*0740*/  @!P2 FADD R3, R3, R10 ;  /* 0x0000000a0303a221 */ /* 0x000fe20000000000 */
[----:B------:R-:W-:-:S04]  /*0750*/  ISETP.GE.AND P2, PT, R25, UR12, PT ;  /* 0x0000000c19007c0c */ /* 0x000fc8000bf46270 */
[----:B------:R-:W-:Y:S01]  /*0760*/  ISETP.LT.OR P2, PT, R25, RZ, P2 ;  /* 0x000000ff1900720c */ /* 0x000fe20001741670 */
[----:B------:R-:W-:Y:S01]  /*0770*/  @!P1 FADD R3, R3, R22 ;  /* 0x0000001603039221 */ /* 0x000fe20000000000 */
[C---:B------:R-:W-:Y:S01]  /*0780*/  ISETP.GE.AND P1, PT, R27.reuse, UR12, PT ;  /* 0x0000000c1b007c0c */ /* 0x040fe2000bf26270 */
[----:B------:R-:W1:Y:S03]  /*0790*/  @!P4 LDC.64 R10, c[0x0][0x380] ;  /* 0x0000e000ff0acb82 */ /* 0x000e660000000a00 */
[----:B------:R-:W-:-:S05]  /*07a0*/  ISETP.LT.OR P1, PT, R27, RZ, P1 ;  /* 0x000000ff1b00720c */ /* 0x000fca0000f21670 */
[----:B------:R-:W2:Y:S08]  /*07b0*/  @!P6 LDC.64 R8, c[0x0][0x380] ;  /* 0x0000e000ff08eb82 */ /* 0x000eb00000000a00 */
[----:B------:R-:W3:Y:S01]  /*07c0*/  @!P2 LDC.64 R6, c[0x0][0x380] ;  /* 0x0000e000ff06ab82 */ /* 0x000ee20000000a00 */
[----:B0-----:R-:W-:-:S06]  /*07d0*/  @!P3 IMAD.WIDE.U32 R16, R20, 0x4, R16 ;  /* 0x000000041410b825 */ /* 0x001fcc00078e0010 */
[----:B------:R-:W4:Y:S01]  /*07e0*/  @!P3 LDG.E R16, desc[UR14][R16.64] ;  /* 0x0000000e1010b981 */ /* 0x000f22000c1e1900 */
[----:B------:R-:W0:Y:S01]  /*07f0*/  @!P1 LDC.64 R14, c[0x0][0x380] ;  /* 0x0000e000ff0e9b82 */ /* 0x000e220000000a00 */
[----:B-1----:R-:W-:-:S06]  /*0800*/  @!P4 IMAD.WIDE.U32 R10, R21, 0x4, R10 ;  /* 0x00000004150ac825 */ /* 0x002fcc00078e000a */
[----:B------:R-:W4:Y:S01]  /*0810*/  @!P4 LDG.E R10, desc[UR14][R10.64] ;  /* 0x0000000e0a0ac981 */ /* 0x000f22000c1e1900 */
[----:B--2---:R-:W-:-:S06]  /*0820*/  @!P6 IMAD.WIDE.U32 R8, R23, 0x4, R8 ;  /* 0x000000041708e825 */ /* 0x004fcc00078e0008 */
[----:B------:R-:W2:Y:S01]  /*0830*/  @!P6 LDG.E R8, desc[UR14][R8.64] ;  /* 0x0000000e0808e981 */ /* 0x000ea2000c1e1900 */
[----:B---3--:R-:W-:-:S06]  /*0840*/  @!P2 IMAD.WIDE.U32 R6, R25, 0x4, R6 ;  /* 0x000000041906a825 */ /* 0x008fcc00078e0006 */
[----:B------:R-:W3:Y:S01]  /*0850*/  @!P2 LDG.E R6, desc[UR14][R6.64] ;  /* 0x0000000e0606a981 */ /* 0x000ee2000c1e1900 */
[----:B0-----:R-:W-:-:S06]  /*0860*/  @!P1 IMAD.WIDE.U32 R14, R27, 0x4, R14 ;  /* 0x000000041b0e9825 */ /* 0x001fcc00078e000e */
[----:B------:R-:W3:Y:S01]  /*0870*/  @!P1 LDG.E R14, desc[UR14][R14.64] ;  /* 0x0000000e0e0e9981 */ /* 0x000ee2000c1e1900 */
[----:B-----5:R-:W-:Y:S01]  /*0880*/  @!P0 FADD R3, R3, R18 ;  /* 0x0000001203038221 */ /* 0x020fe20000000000 */
[----:B------:R-:W-:-:S04]  /*0890*/  UIADD3 UR12, UPT, UPT, -UR11, 0x10, URZ ;  /* 0x000000100b0c7890 */ /* 0x000fc8000fffe1ff */
[----:B------:R-:W-:Y:S01]  /*08a0*/  UISETP.NE.AND UP0, UPT, UR12, URZ, UPT ;  /* 0x000000ff0c00728c */ /* 0x000fe2000bf05270 */
[----:B------:R-:W-:Y:S02]  /*08b0*/  IMAD.U32 R21, RZ, RZ, UR11 ;  /* 0x0000000bff157e24 */ /* 0x000fe4000f8e00ff */
[----:B----4-:R-:W-:-:S04]  /*08c0*/  @!P3 FADD R3, R3, R16 ;  /* 0x000000100303b221 */ /* 0x010fc80000000000 */
[----:B------:R-:W-:-:S04]  /*08d0*/  @!P5 FADD R3, R3, R12 ;  /* 0x0000000c0303d221 */ /* 0x000fc80000000000 */
[----:B------:R-:W-:-:S04]  /*08e0*/  @!P4 FADD R3, R3, R10 ;  /* 0x0000000a0303c221 */ /* 0x000fc80000000000 */
[----:B--2---:R-:W-:-:S04]  /*08f0*/  @!P6 FADD R3, R3, R8 ;  /* 0x000000080303e221 */ /* 0x004fc80000000000 */
[----:B---3--:R-:W-:-:S04]  /*0900*/  @!P2 FADD R3, R3, R6 ;  /* 0x000000060303a221 */ /* 0x008fc80000000000 */
[----:B------:R-:W-:Y:S01]  /*0910*/  @!P1 FADD R3, R3, R14 ;  /* 0x0000000e03039221 */ /* 0x000fe20000000000 */
[----:B------:R-:W-:Y:S06]  /*0920*/  BRA.U !UP0, `(.L_x_87) ;  /* 0x0000000508d87547 */ /* 0x000fec000b800000 */
[----:B------:R-:W-:Y:S01]  /*0930*/  VIADD R5, R5, 0x10 ;  /* 0x0000001005057836 */ /* 0x000fe20000000000 */
[----:B------:R-:W-:-:S07]  /*0940*/  MOV R6, UR12 ;  /* 0x0000000c00067c02 */ /* 0x000fce0008000f00 */
.L_x_88:
[C---:B------:R-:W-:Y:S02]  /*0950*/  VIADD R7, R5.reuse, 0xfffffff9 ;  /* 0xfffffff905077836 */ /* 0x040fe40000000000 */
[----:B------:R-:W-:-:S03]  /*0960*/  VIADD R13, R5, 0xfffffffa ;  /* 0xfffffffa050d7836 */ /* 0x000fc60000000000 */
[----:B------:R-:W-:Y:S02]  /*0970*/  ISETP.GE.AND P0, PT, R7, UR13, PT ;  /* 0x0000000d07007c0c */ /* 0x000fe4000bf06270 */
[----:B------:R-:W-:Y:S02]  /*0980*/  ISETP.GE.AND P1, PT, R13, UR13, PT ;  /* 0x0000000d0d007c0c */ /* 0x000fe4000bf26270 */
[----:B------:R-:W-:Y:S02]  /*0990*/  ISETP.LT.OR P0, PT, R7, RZ, P0 ;  /* 0x000000ff0700720c */ /* 0x000fe40000701670 */
[----:B------:R-:W-:-:S11]  /*09a0*/  ISETP.LT.OR P1, PT, R13, RZ, P1 ;  /* 0x000000ff0d00720c */ /* 0x000fd60000f21670 */
[----:B------:R-:W0:Y:S08]  /*09b0*/  @!P0 LDC.64 R10, c[0x0][0x380] ;  /* 0x0000e000ff0a8b82 */ /* 0x000e300000000a00 */
[----:B------:R-:W1:Y:S01]  /*09c0*/  @!P1 LDC.64 R8, c[0x0][0x380] ;  /* 0x0000e000ff089b82 */ /* 0x000e620000000a00 */
[----:B0-----:R-:W-:-:S06]  /*09d0*/  @!P0 IMAD.WIDE.U32 R10, R7, 0x4, R10 ;  /* 0x00000004070a8825 */ /* 0x001fcc00078e000a */
[----:B------:R-:W2:Y:S01]  /*09e0*/  @!P0 LDG.E R10, desc[UR14][R10.64] ;  /* 0x0000000e0a0a8981 */ /* 0x000ea2000c1e1900 */
[----:B-1----:R-:W-:-:S06]  /*09f0*/  @!P1 IMAD.WIDE.U32 R8, R13, 0x4, R8 ;  /* 0x000000040d089825 */ /* 0x002fcc00078e0008 */
[----:B------:R-:W3:Y:S01]  /*0a00*/  @!P1 LDG.E R8, desc[UR14][R8.64] ;  /* 0x0000000e08089981 */ /* 0x000ee2000c1e1900 */
[C---:B------:R-:W-:Y:S01]  /*0a10*/  IADD3 R19, PT, PT, R5.reuse, -0x5, RZ ;  /* 0xfffffffb05137810 */ /* 0x040fe20007ffe0ff */
[----:B------:R-:W-:-:S03]  /*0a20*/  VIADD R29, R5, 0xfffffffc ;  /* 0xfffffffc051d7836 */ /* 0x000fc60000000000 */
[----:B------:R-:W-:Y:S01]  /*0a30*/  ISETP.GE.AND P2, PT, R19, UR13, PT ;  /* 0x0000000d13007c0c */ /* 0x000fe2000bf46270 */
[----:B------:R-:W-:Y:S01]  /*0a40*/  VIADD R27, R5, 0xfffffffd ;  /* 0xfffffffd051b7836 */ /* 0x000fe20000000000 */
[----:B------:R-:W-:Y:S02]  /*0a50*/  ISETP.GE.AND P5, PT, R29, UR13, PT ;  /* 0x0000000d1d007c0c */ /* 0x000fe4000bfa6270 */
[----:B------:R-:W-:Y:S02]  /*0a60*/  ISETP.LT.OR P2, PT, R19, RZ, P2 ;  /* 0x000000ff1300720c */ /* 0x000fe40001741670 */
[----:B------:R-:W-:Y:S02]  /*0a70*/  IADD3 R25, PT, PT, R5, -0x2, RZ ;  /* 0xfffffffe05197810 */ /* 0x000fe40007ffe0ff */
[----:B------:R-:W-:Y:S02]  /*0a80*/  ISETP.GE.AND P6, PT, R27, UR13, PT ;  /* 0x0000000d1b007c0c */ /* 0x000fe4000bfc6270 */
[----:B------:R-:W-:Y:S01]  /*0a90*/  ISETP.LT.OR P5, PT, R29, RZ, P5 ;  /* 0x000000ff1d00720c */ /* 0x000fe20002fa1670 */
[----:B------:R-:W-:Y:S01]  /*0aa0*/  VIADD R23, R5, 0xffffffff ;  /* 0xffffffff05177836 */ /* 0x000fe20000000000 */
[----:B------:R-:W-:-:S02]  /*0ab0*/  ISETP.GE.AND P3, PT, R25, UR13, PT ;  /* 0x0000000d19007c0c */ /* 0x000fc4000bf66270 */
[----:B------:R-:W-:Y:S02]  /*0ac0*/  ISETP.LT.OR P6, PT, R27, RZ, P6 ;  /* 0x000000ff1b00720c */ /* 0x000fe400037c1670 */
[----:B------:R-:W-:Y:S01]  /*0ad0*/  ISETP.GE.AND P4, PT, R23, UR13, PT ;  /* 0x0000000d17007c0c */ /* 0x000fe2000bf86270 */
[----:B------:R-:W0:Y:S01]  /*0ae0*/  @!P2 LDC.64 R20, c[0x0][0x380] ;  /* 0x0000e000ff14ab82 */ /* 0x000e220000000a00 */
[----:B------:R-:W-:Y:S02]  /*0af0*/  ISETP.LT.OR P3, PT, R25, RZ, P3 ;  /* 0x000000ff1900720c */ /* 0x000fe40001f61670 */
[----:B------:R-:W-:Y:S01]  /*0b00*/  ISETP.LT.OR P4, PT, R23, RZ, P4 ;  /* 0x000000ff1700720c */ /* 0x000fe20002781670 */
[----:B------:R-:W-:-:S04]  /*0b10*/  VIADD R7, R5, 0x1 ;  /* 0x0000000105077836 */ /* 0x000fc80000000000 */
[----:B------:R-:W1:Y:S08]  /*0b20*/  @!P5 LDC.64 R16, c[0x0][0x380] ;  /* 0x0000e000ff10db82 */ /* 0x000e700000000a00 */
[----:B------:R-:W4:Y:S08]  /*0b30*/  @!P6 LDC.64 R14, c[0x0][0x380] ;  /* 0x0000e000ff0eeb82 */ /* 0x000f300000000a00 */
[----:B------:R-:W5:Y:S01]  /*0b40*/  @!P3 LDC.64 R12, c[0x0][0x380] ;  /* 0x0000e000ff0cbb82 */ /* 0x000f620000000a00 */
[----:B0-----:R-:W-:-:S06]  /*0b50*/  @!P2 IMAD.WIDE.U32 R20, R19, 0x4, R20 ;  /* 0x000000041314a825 */ /* 0x001fcc00078e0014 */
[----:B------:R-:W3:Y:S01]  /*0b60*/  @!P2 LDG.E R20, desc[UR14][R20.64] ;  /* 0x0000000e1414a981 */ /* 0x000ee2000c1e1900 */
[----:B-1----:R-:W-:-:S06]  /*0b70*/  @!P5 IMAD.WIDE.U32 R16, R29, 0x4, R16 ;  /* 0x000000041d10d825 */ /* 0x002fcc00078e0010 */
[----:B------:R-:W3:Y:S01]  /*0b80*/  @!P5 LDG.E R16, desc[UR14][R16.64] ;  /* 0x0000000e1010d981 */ /* 0x000ee2000c1e1900 */
[----:B----4-:R-:W-:-:S06]  /*0b90*/  @!P6 IMAD.WIDE.U32 R14, R27, 0x4, R14 ;  /* 0x000000041b0ee825 */ /* 0x010fcc00078e000e */
[----:B------:R-:W4:Y:S01]  /*0ba0*/  @!P6 LDG.E R14, desc[UR14][R14.64] ;  /* 0x0000000e0e0ee981 */ /* 0x000f22000c1e1900 */
[----:B-----5:R-:W-:-:S06]  /*0bb0*/  @!P3 IMAD.WIDE.U32 R12, R25, 0x4, R12 ;  /* 0x00000004190cb825 */ /* 0x020fcc00078e000c */
[----:B------:R-:W5:Y:S01]  /*0bc0*/  @!P3 LDG.E R12, desc[UR14][R12.64] ;  /* 0x0000000e0c0cb981 */ /* 0x000f62000c1e1900 */
[----:B--2---:R-:W-:Y:S01]  /*0bd0*/  @!P0 FADD R3, R3, R10 ;  /* 0x0000000a03038221 */ /* 0x004fe20000000000 */
[C---:B------:R-:W-:Y:S01]  /*0be0*/  ISETP.GE.AND P0, PT, R5.reuse, UR13, PT ;  /* 0x0000000d05007c0c */ /* 0x040fe2000bf06270 */
[----:B------:R-:W0:Y:S03]  /*0bf0*/  @!P4 LDC.64 R10, c[0x0][0x380] ;  /* 0x0000e000ff0acb82 */ /* 0x000e260000000a00 */
[----:B------:R-:W-:Y:S01]  /*0c00*/  ISETP.LT.OR P0, PT, R5, RZ, P0 ;  /* 0x000000ff0500720c */ /* 0x000fe20000701670 */
[----:B---3--:R-:W-:Y:S01]  /*0c10*/  @!P1 FADD R3, R3, R8 ;  /* 0x0000000803039221 */ /* 0x008fe20000000000 */
[----:B------:R-:W-:-:S04]  /*0c20*/  ISETP.GE.AND P1, PT, R7, UR13, PT ;  /* 0x0000000d07007c0c */ /* 0x000fc8000bf26270 */
[----:B------:R-:W-:-:S07]  /*0c30*/  ISETP.LT.OR P1, PT, R7, RZ, P1 ;  /* 0x000000ff0700720c */ /* 0x000fce0000f21670 */
[----:B------:R-:W1:Y:S08]  /*0c40*/  @!P0 LDC.64 R8, c[0x0][0x380] ;  /* 0x0000e000ff088b82 */ /* 0x000e700000000a00 */
[----:B------:R-:W2:Y:S01]  /*0c50*/  @!P1 LDC.64 R18, c[0x0][0x380] ;  /* 0x0000e000ff129b82 */ /* 0x000ea20000000a00 */
[----:B0-----:R-:W-:-:S06]  /*0c60*/  @!P4 IMAD.WIDE.U32 R24, R23, 0x4, R10 ;  /* 0x000000041718c825 */ /* 0x001fcc00078e000a */
[----:B------:R0:W3:Y:S01]  /*0c70*/  @!P4 LDG.E R24, desc[UR14][R24.64] ;  /* 0x0000000e1818c981 */ /* 0x0000e2000c1e1900 */
[----:B-1----:R-:W-:-:S06]  /*0c80*/  @!P0 IMAD.WIDE.U32 R8, R5, 0x4, R8 ;  /* 0x0000000405088825 */ /* 0x002fcc00078e0008 */
[----:B------:R-:W3:Y:S01]  /*0c90*/  @!P0 LDG.E R8, desc[UR14][R8.64] ;  /* 0x0000000e08088981 */ /* 0x000ee2000c1e1900 */
[----:B--2---:R-:W-:-:S05]  /*0ca0*/  @!P1 IMAD.WIDE.U32 R18, R7, 0x4, R18 ;  /* 0x0000000407129825 */ /* 0x004fca00078e0012 */
[----:B------:R1:W2:Y:S01]  /*0cb0*/  @!P1 LDG.E R10, desc[UR14][R18.64] ;  /* 0x0000000e120a9981 */ /* 0x0002a2000c1e1900 */
[C---:B------:R-:W-:Y:S01]  /*0cc0*/  IADD3 R11, PT, PT, R5.reuse, 0x2, RZ ;  /* 0x00000002050b7810 */ /* 0x040fe20007ffe0ff */
[----:B------:R-:W-:Y:S02]  /*0cd0*/  VIADD R22, R5, 0x3 ;  /* 0x0000000305167836 */ /* 0x000fe40000000000 */
[----:B------:R-:W-:Y:S01]  /*0ce0*/  @!P2 FADD R3, R3, R20 ;  /* 0x000000140303a221 */ /* 0x000fe20000000000 */
[----:B------:R-:W-:Y:S01]  /*0cf0*/  ISETP.GE.AND P2, PT, R11, UR13, PT ;  /* 0x0000000d0b007c0c */ /* 0x000fe2000bf46270 */
[----:B------:R-:W-:Y:S02]  /*0d00*/  VIADD R29, R5, 0x4 ;  /* 0x00000004051d7836 */ /* 0x000fe40000000000 */
[----:B------:R-:W-:Y:S01]  /*0d10*/  @!P5 FADD R3, R3, R16 ;  /* 0x000000100303d221 */ /* 0x000fe20000000000 */
[----:B------:R-:W-:Y:S02]  /*0d20*/  ISETP.LT.OR P2, PT, R11, RZ, P2 ;  /* 0x000000ff0b00720c */ /* 0x000fe40001741670 */
[----:B------:R-:W-:Y:S01]  /*0d30*/  IADD3 R27, PT, PT, R5, 0x5, RZ ;  /* 0x00000005051b7810 */ /* 0x000fe20007ffe0ff */
[----:B----4-:R-:W-:Y:S01]  /*0d40*/  @!P6 FADD R3, R3, R14 ;  /* 0x0000000e0303e221 */ /* 0x010fe20000000000 */
[----:B------:R-:W-:-:S02]  /*0d50*/  ISETP.GE.AND P6, PT, R22, UR13, PT ;  /* 0x0000000d16007c0c */ /* 0x000fc4000bfc6270 */
[----:B------:R-:W-:Y:S01]  /*0d60*/  ISETP.GE.AND P5, PT, R29, UR13, PT ;  /* 0x0000000d1d007c0c */ /* 0x000fe2000bfa6270 */
[C---:B0-----:R-:W-:Y:S02]  /*0d70*/  VIADD R25, R5.reuse, 0x6 ;  /* 0x0000000605197836 */ /* 0x041fe40000000000 */
[----:B------:R-:W-:-:S04]  /*0d80*/  VIADD R23, R5, 0x7 ;  /* 0x0000000705177836 */ /* 0x000fc80000000000 */
[----:B-1----:R-:W0:Y:S01]  /*0d90*/  @!P2 LDC.64 R18, c[0x0][0x380] ;  /* 0x0000e000ff12ab82 */ /* 0x002e220000000a00 */
[----:B-----5:R-:W-:Y:S01]  /*0da0*/  @!P3 FADD R3, R3, R12 ;  /* 0x0000000c0303b221 */ /* 0x020fe20000000000 */
[----:B------:R-:W-:Y:S02]  /*0db0*/  ISETP.LT.OR P3, PT, R22, RZ, P6 ;  /* 0x000000ff1600720c */ /* 0x000fe40003761670 */
[----:B------:R-:W-:Y:S02]  /*0dc0*/  ISETP.LT.OR P5, PT, R29, RZ, P5 ;  /* 0x000000ff1d00720c */ /* 0x000fe40002fa1670 */
[----:B------:R-:W-:Y:S02]  /*0dd0*/  ISETP.GE.AND P6, PT, R25, UR13, PT ;  /* 0x0000000d19007c0c */ /* 0x000fe4000bfc6270 */
[----:B------:R-:W-:Y:S02]  /*0de0*/  IADD3 R7, PT, PT, R5, 0x8, RZ ;  /* 0x0000000805077810 */ /* 0x000fe40007ffe0ff */
[----:B------:R-:W-:-:S05]  /*0df0*/  ISETP.LT.OR P6, PT, R25, RZ, P6 ;  /* 0x000000ff1900720c */ /* 0x000fca00037c1670 */
[----:B------:R-:W1:Y:S08]  /*0e00*/  @!P3 LDC.64 R20, c[0x0][0x380] ;  /* 0x0000e000ff14bb82 */ /* 0x000e700000000a00 */
[----:B------:R-:W4:Y:S01]  /*0e10*/  @!P6 LDC.64 R14, c[0x0][0x380] ;  /* 0x0000e000ff0eeb82 */ /* 0x000f220000000a00 */
[----:B0-----:R-:W-:-:S06]  /*0e20*/  @!P2 IMAD.WIDE.U32 R18, R11, 0x4, R18 ;  /* 0x000000040b12a825 */ /* 0x001fcc00078e0012 */
[----:B------:R-:W5:Y:S01]  /*0e30*/  @!P2 LDG.E R18, desc[UR14][R18.64] ;  /* 0x0000000e1212a981 */ /* 0x000f62000c1e1900 */
[----:B-1----:R-:W-:-:S06]  /*0e40*/  @!P3 IMAD.WIDE.U32 R20, R22, 0x4, R20 ;  /* 0x000000041614b825 */ /* 0x002fcc00078e0014 */
[----:B------:R-:W5:Y:S01]  /*0e50*/  @!P3 LDG.E R20, desc[UR14][R20.64] ;  /* 0x0000000e1414b981 */ /* 0x000f62000c1e1900 */
[----:B----4-:R-:W-:-:S06]  /*0e60*/  @!P6 IMAD.WIDE.U32 R14, R25, 0x4, R14 ;  /* 0x00000004190ee825 */ /* 0x010fcc00078e000e */
[----:B------:R-:W4:Y:S01]  /*0e70*/  @!P6 LDG.E R14, desc[UR14][R14.64] ;  /* 0x0000000e0e0ee981 */ /* 0x000f22000c1e1900 */
[----:B---3--:R-:W-:Y:S01]  /*0e80*/  @!P4 FADD R3, R3, R24 ;  /* 0x000000180303c221 */ /* 0x008fe20000000000 */
[----:B------:R-:W-:-:S04]  /*0e90*/  ISETP.GE.AND P4, PT, R27, UR13, PT ;  /* 0x0000000d1b007c0c */ /* 0x000fc8000bf86270 */
[----:B------:R-:W-:Y:S01]  /*0ea0*/  ISETP.LT.OR P4, PT, R27, RZ, P4 ;  /* 0x000000ff1b00720c */ /* 0x000fe20002781670 */
[----:B------:R-:W-:Y:S01]  /*0eb0*/  @!P0 FADD R3, R3, R8 ;  /* 0x0000000803038221 */ /* 0x000fe20000000000 */
[C---:B------:R-:W-:Y:S01]  /*0ec0*/  ISETP.GE.AND P0, PT, R23.reuse, UR13, PT ;  /* 0x0000000d17007c0c */ /* 0x040fe2000bf06270 */
[----:B------:R-:W0:Y:S03]  /*0ed0*/  @!P5 LDC.64 R8, c[0x0][0x380] ;  /* 0x0000e000ff08db82 */ /* 0x000e260000000a00 */
[----:B------:R-:W-:Y:S01]  /*0ee0*/  ISETP.LT.OR P0, PT, R23, RZ, P0 ;  /* 0x000000ff1700720c */ /* 0x000fe20000701670 */
[----:B--2---:R-:W-:Y:S01]  /*0ef0*/  @!P1 FADD R3, R3, R10 ;  /* 0x0000000a03039221 */ /* 0x004fe20000000000 */
[----:B------:R-:W-:-:S05]  /*0f00*/  ISETP.GE.AND P1, PT, R7, UR13, PT ;  /* 0x0000000d07007c0c */ /* 0x000fca000bf26270 */
[----:B------:R-:W1:Y:S01]  /*0f10*/  @!P4 LDC.64 R16, c[0x0][0x380] ;  /* 0x0000e000ff10cb82 */ /* 0x000e620000000a00 */
[----:B------:R-:W-:-:S07]  /*0f20*/  ISETP.LT.OR P1, PT, R7, RZ, P1 ;  /* 0x000000ff0700720c */ /* 0x000fce0000f21670 */
[----:B------:R-:W2:Y:S08]  /*0f30*/  @!P0 LDC.64 R12, c[0x0][0x380] ;  /* 0x0000e000ff0c8b82 */ /* 0x000eb00000000a00 */
[----:B------:R-:W3:Y:S01]  /*0f40*/  @!P1 LDC.64 R10, c[0x0][0x380] ;  /* 0x0000e000ff0a9b82 */ /* 0x000ee20000000a00 */
[----:B0-----:R-:W-:-:S06]  /*0f50*/  @!P5 IMAD.WIDE.U32 R8, R29, 0x4, R8 ;  /* 0x000000041d08d825 */ /* 0x001fcc00078e0008 */
[----:B------:R-:W4:Y:S01]  /*0f60*/  @!P5 LDG.E R8, desc[UR14][R8.64] ;  /* 0x0000000e0808d981 */ /* 0x000f22000c1e1900 */
[----:B-1----:R-:W-:-:S06]  /*0f70*/  @!P4 IMAD.WIDE.U32 R16, R27, 0x4, R16 ;  /* 0x000000041b10c825 */ /* 0x002fcc00078e0010 */
[----:B------:R-:W4:Y:S01]  /*0f80*/  @!P4 LDG.E R16, desc[UR14][R16.64] ;  /* 0x0000000e1010c981 */ /* 0x000f22000c1e1900 */
[----:B--2---:R-:W-:-:S06]  /*0f90*/  @!P0 IMAD.WIDE.U32 R12, R23, 0x4, R12 ;  /* 0x00000004170c8825 */ /* 0x004fcc00078e000c */
[----:B------:R-:W2:Y:S01]  /*0fa0*/  @!P0 LDG.E R12, desc[UR14][R12.64] ;  /* 0x0000000e0c0c8981 */ /* 0x000ea2000c1e1900 */
[----:B---3--:R-:W-:-:S06]  /*0fb0*/  @!P1 IMAD.WIDE.U32 R10, R7, 0x4, R10 ;  /* 0x00000004070a9825 */ /* 0x008fcc00078e000a */
[----:B------:R-:W3:Y:S01]  /*0fc0*/  @!P1 LDG.E R10, desc[UR14][R10.64] ;  /* 0x0000000e0a0a9981 */ /* 0x000ee2000c1e1900 */
[----:B------:R-:W-:Y:S02]  /*0fd0*/  VIADD R6, R6, 0x10 ;  /* 0x0000001006067836 */ /* 0x000fe40000000000 */
[----:B-----5:R-:W-:-:S03]  /*0fe0*/  @!P2 FADD R3, R3, R18 ;  /* 0x000000120303a221 */ /* 0x020fc60000000000 */
[----:B------:R-:W-:Y:S01]  /*0ff0*/  ISETP.NE.AND P2, PT, R6, RZ, PT ;  /* 0x000000ff0600720c */ /* 0x000fe20003f45270 */
[----:B------:R-:W-:Y:S01]  /*1000*/  @!P3 FADD R3, R3, R20 ;  /* 0x000000140303b221 */ /* 0x000fe20000000000 */
[----:B------:R-:W-:-:S03]  /*1010*/  VIADD R5, R5, 0x10 ;  /* 0x0000001005057836 */ /* 0x000fc60000000000 */
[----:B----4-:R-:W-:-:S04]  /*1020*/  @!P5 FADD R3, R3, R8 ;  /* 0x000000080303d221 */ /* 0x010fc80000000000 */
[----:B------:R-:W-:-:S04]  /*1030*/  @!P4 FADD R3, R3, R16 ;  /* 0x000000100303c221 */ /* 0x000fc80000000000 */
[----:B------:R-:W-:-:S04]  /*1040*/  @!P6 FADD R3, R3, R14 ;  /* 0x0000000e0303e221 */ /* 0x000fc80000000000 */
[----:B--2---:R-:W-:-:S04]  /*1050*/  @!P0 FADD R3, R3, R12 ;  /* 0x0000000c03038221 */ /* 0x004fc80000000000 */
[----:B---3--:R-:W-:Y:S01]  /*1060*/  @!P1 FADD R3, R3, R10 ;  /* 0x0000000a03039221 */ /* 0x008fe20000000000 */
[----:B------:R-:W-:Y:S06]  /*1070*/  @P2 BRA `(.L_x_88) ;  /* 0xfffffff800342947 */ /* 0x000fec000383ffff */
[----:B------:R-:W-:-:S07]  /*1080*/  MOV R21, UR11 ;  /* 0x0000000b00157c02 */ /* 0x000fce0008000f00 */
.L_x_87:
        /* <DEDUP_REMOVED lines=12> */
[C---:B------:R-:W-:Y:S01]  /*1150*/  VIADD R15, R5.reuse, 0x1 ;  /* 0x00000001050f7836 */ /* 0x040fe20000000000 */
[C---:B------:R-:W-:Y:S01]  /*1160*/  IADD3 R20, PT, PT, R5.reuse, 0x2, RZ ;  /* 0x0000000205147810 */ /* 0x040fe20007ffe0ff */
[C---:B------:R-:W-:Y:S01]  /*1170*/  VIADD R29, R5.reuse, 0x3 ;  /* 0x00000003051d7836 */ /* 0x040fe20000000000 */
[C---:B------:R-:W-:Y:S01]  /*1180*/  IADD3 R25, PT, PT, R5.reuse, 0x5, RZ ;  /* 0x0000000505197810 */ /* 0x040fe20007ffe0ff */
[----:B------:R-:W-:Y:S01]  /*1190*/  VIADD R27, R5, 0x4 ;  /* 0x00000004051b7836 */ /* 0x000fe20000000000 */
[----:B------:R-:W-:Y:S01]  /*11a0*/  ISETP.GE.AND P0, PT, R15, UR12, PT ;  /* 0x0000000c0f007c0c */ /* 0x000fe2000bf06270 */
[C---:B------:R-:W-:Y:S01]  /*11b0*/  VIADD R23, R5.reuse, 0x6 ;  /* 0x0000000605177836 */ /* 0x040fe20000000000 */
[----:B------:R-:W-:Y:S01]  /*11c0*/  ISETP.GE.AND P4, PT, R20, UR12, PT ;  /* 0x0000000c14007c0c */ /* 0x000fe2000bf86270 */
[----:B------:R-:W-:Y:S01]  /*11d0*/  VIADD R5, R5, 0x7 ;  /* 0x0000000705057836 */ /* 0x000fe20000000000 */
[----:B------:R-:W-:-:S02]  /*11e0*/  ISETP.LT.OR P0, PT, R15, RZ, P0 ;  /* 0x000000ff0f00720c */ /* 0x000fc40000701670 */
[----:B------:R-:W-:Y:S02]  /*11f0*/  ISETP.GE.AND P3, PT, R29, UR12, PT ;  /* 0x0000000c1d007c0c */ /* 0x000fe4000bf66270 */
[----:B------:R-:W-:Y:S02]  /*1200*/  ISETP.LT.OR P4, PT, R20, RZ, P4 ;  /* 0x000000ff1400720c */ /* 0x000fe40002781670 */
[----:B------:R-:W-:Y:S02]  /*1210*/  ISETP.GE.AND P2, PT, R27, UR12, PT ;  /* 0x0000000c1b007c0c */ /* 0x000fe4000bf46270 */
[----:B------:R-:W-:Y:S02]  /*1220*/  ISETP.LT.OR P3, PT, R29, RZ, P3 ;  /* 0x000000ff1d00720c */ /* 0x000fe40001f61670 */
[----:B------:R-:W-:Y:S02]  /*1230*/  ISETP.GE.AND P1, PT, R25, UR12, PT ;  /* 0x0000000c19007c0c */ /* 0x000fe4000bf26270 */
[----:B------:R-:W-:Y:S01]  /*1240*/  ISETP.LT.OR P2, PT, R27, RZ, P2 ;  /* 0x000000ff1b00720c */ /* 0x000fe20001741670 */
[----:B------:R-:W0:Y:S01]  /*1250*/  @!P0 LDC.64 R18, c[0x0][0x380] ;  /* 0x0000e000ff128b82 */ /* 0x000e220000000a00 */
[----:B------:R-:W-:-:S02]  /*1260*/  ISETP.GE.AND P5, PT, R23, UR12, PT ;  /* 0x0000000c17007c0c */ /* 0x000fc4000bfa6270 */
[----:B------:R-:W-:Y:S02]  /*1270*/  ISETP.LT.OR P1, PT, R25, RZ, P1 ;  /* 0x000000ff1900720c */ /* 0x000fe40000f21670 */
[----:B------:R-:W-:-:S03]  /*1280*/  ISETP.LT.OR P5, PT, R23, RZ, P5 ;  /* 0x000000ff1700720c */ /* 0x000fc60002fa1670 */
[----:B------:R-:W3:Y:S08]  /*1290*/  @!P4 LDC.64 R16, c[0x0][0x380] ;  /* 0x0000e000ff10cb82 */ /* 0x000ef00000000a00 */
[----:B------:R-:W4:Y:S08]  /*12a0*/  @!P3 LDC.64 R12, c[0x0][0x380] ;  /* 0x0000e000ff0cbb82 */ /* 0x000f300000000a00 */
[----:B------:R-:W5:Y:S01]  /*12b0*/  @!P2 LDC.64 R10, c[0x0][0x380] ;  /* 0x0000e000ff0aab82 */ /* 0x000f620000000a00 */
[----:B0-----:R-:W-:-:S06]  /*12c0*/  @!P0 IMAD.WIDE.U32 R18, R15, 0x4, R18 ;  /* 0x000000040f128825 */ /* 0x001fcc00078e0012 */
[----:B------:R-:W2:Y:S01]  /*12d0*/  @!P0 LDG.E R18, desc[UR14][R18.64] ;  /* 0x0000000e12128981 */ /* 0x000ea2000c1e1900 */
[----:B------:R-:W0:Y:S01]  /*12e0*/  @!P1 LDC.64 R8, c[0x0][0x380] ;  /* 0x0000e000ff089b82 */ /* 0x000e220000000a00 */
[----:B---3--:R-:W-:-:S06]  /*12f0*/  @!P4 IMAD.WIDE.U32 R16, R20, 0x4, R16 ;  /* 0x000000041410c825 */ /* 0x008fcc00078e0010 */
[----:B------:R-:W3:Y:S01]  /*1300*/  @!P4 LDG.E R16, desc[UR14][R16.64] ;  /* 0x0000000e1010c981 */ /* 0x000ee2000c1e1900 */
[----:B----4-:R-:W-:-:S06]  /*1310*/  @!P3 IMAD.WIDE.U32 R12, R29, 0x4, R12 ;  /* 0x000000041d0cb825 */ /* 0x010fcc00078e000c */
[----:B------:R-:W4:Y:S01]  /*1320*/  @!P3 LDG.E R12, desc[UR14][R12.64] ;  /* 0x0000000e0c0cb981 */ /* 0x000f22000c1e1900 */
[----:B-----5:R-:W-:-:S06]  /*1330*/  @!P2 IMAD.WIDE.U32 R10, R27, 0x4, R10 ;  /* 0x000000041b0aa825 */ /* 0x020fcc00078e000a */
[----:B------:R-:W5:Y:S01]  /*1340*/  @!P2 LDG.E R10, desc[UR14][R10.64] ;  /* 0x0000000e0a0aa981 */ /* 0x000f62000c1e1900 */
[----:B0-----:R-:W-:-:S06]  /*1350*/  @!P1 IMAD.WIDE.U32 R8, R25, 0x4, R8 ;  /* 0x0000000419089825 */ /* 0x001fcc00078e0008 */
[----:B------:R-:W5:Y:S01]  /*1360*/  @!P1 LDG.E R8, desc[UR14][R8.64] ;  /* 0x0000000e08089981 */ /* 0x000f62000c1e1900 */
[----:B--2---:R-:W-:Y:S01]  /*1370*/  @!P6 FADD R3, R3, R6 ;  /* 0x000000060303e221 */ /* 0x004fe20000000000 */
[C---:B------:R-:W-:Y:S01]  /*1380*/  ISETP.GE.AND P6, PT, R5.reuse, UR12, PT ;  /* 0x0000000c05007c0c */ /* 0x040fe2000bfc6270 */
[----:B------:R-:W0:Y:S03]  /*1390*/  @!P5 LDC.64 R6, c[0x0][0x380] ;  /* 0x0000e000ff06db82 */ /* 0x000e260000000a00 */
[----:B------:R-:W-:-:S13]  /*13a0*/  ISETP.LT.OR P6, PT, R5, RZ, P6 ;  /* 0x000000ff0500720c */ /* 0x000fda00037c1670 */
[----:B------:R-:W2:Y:S01]  /*13b0*/  @!P6 LDC.64 R14, c[0x0][0x380] ;  /* 0x0000e000ff0eeb82 */ /* 0x000ea20000000a00 */
[----:B0-----:R-:W-:-:S06]  /*13c0*/  @!P5 IMAD.WIDE.U32 R6, R23, 0x4, R6 ;  /* 0x000000041706d825 */ /* 0x001fcc00078e0006 */
[----:B------:R-:W5:Y:S01]  /*13d0*/  @!P5 LDG.E R6, desc[UR14][R6.64] ;  /* 0x0000000e0606d981 */ /* 0x000f62000c1e1900 */
[----:B--2---:R-:W-:-:S06]  /*13e0*/  @!P6 IMAD.WIDE.U32 R14, R5, 0x4, R14 ;  /* 0x00000004050ee825 */ /* 0x004fcc00078e000e */
[----:B------:R-:W2:Y:S01]  /*13f0*/  @!P6 LDG.E R14, desc[UR14][R14.64] ;  /* 0x0000000e0e0ee981 */ /* 0x000ea2000c1e1900 */
[----:B------:R-:W-:-:S04]  /*1400*/  @!P0 FADD R3, R3, R18 ;  /* 0x0000001203038221 */ /* 0x000fc80000000000 */
[----:B---3--:R-:W-:-:S04]  /*1410*/  @!P4 FADD R3, R3, R16 ;  /* 0x000000100303c221 */ /* 0x008fc80000000000 */
[----:B----4-:R-:W-:-:S04]  /*1420*/  @!P3 FADD R3, R3, R12 ;  /* 0x0000000c0303b221 */ /* 0x010fc80000000000 */
[----:B-----5:R-:W-:-:S04]  /*1430*/  @!P2 FADD R3, R3, R10 ;  /* 0x0000000a0303a221 */ /* 0x020fc80000000000 */
[----:B------:R-:W-:Y:S01]  /*1440*/  @!P1 FADD R3, R3, R8 ;  /* 0x0000000803039221 */ /* 0x000fe20000000000 */
[----:B------:R-:W-:-:S03]  /*1450*/  IADD3 R21, PT, PT, R21, 0x8, RZ ;  /* 0x0000000815157810 */ /* 0x000fc60007ffe0ff */
[----:B------:R-:W-:-:S04]  /*1460*/  @!P5 FADD R3, R3, R6 ;  /* 0x000000060303d221 */ /* 0x000fc80000000000 */
[----:B--2---:R-:W-:-:S07]  /*1470*/  @!P6 FADD R3, R3, R14 ;  /* 0x0000000e0303e221 */ /* 0x004fce0000000000 */
.L_x_90:
        /* <DEDUP_REMOVED lines=30> */
[----:B------:R-:W-:Y:S02]  /*1660*/  VIADD R21, R21, 0x4 ;  /* 0x0000000415157836 */ /* 0x000fe40000000000 */
[----:B-----5:R-:W-:-:S04]  /*1670*/  @!P0 FADD R3, R3, R10 ;  /* 0x0000000a03038221 */ /* 0x020fc80000000000 */
[----:B--2---:R-:W-:-:S04]  /*1680*/  @!P1 FADD R3, R3, R12 ;  /* 0x0000000c03039221 */ /* 0x004fc80000000000 */
[----:B---3--:R-:W-:-:S04]  /*1690*/  @!P2 FADD R3, R3, R8 ;  /* 0x000000080303a221 */ /* 0x008fc80000000000 */
[----:B----4-:R-:W-:-:S07]  /*16a0*/  @!P3 FADD R3, R3, R6 ;  /* 0x000000060303b221 */ /* 0x010fce0000000000 */
.L_x_92:
[----:B------:R-:W-:Y:S05]  /*16b0*/  BRA.U !UP1, `(.L_x_91) ;  /* 0x0000000109847547 */ /* 0x000fea000b800000 */
[----:B------:R-:W0:Y:S01]  /*16c0*/  LDC R6, c[0x0][0x3a0] ;  /* 0x0000e800ff067b82 */ /* 0x000e220000000800 */
[----:B------:R-:W-:Y:S01]  /*16d0*/  IADD3 R21, PT, PT, R4, R21, RZ ;  /* 0x0000001504157210 */ /* 0x000fe20007ffe0ff */
[----:B------:R-:W-:Y:S03]  /*16e0*/  BSSY.RECONVERGENT B1, `(.L_x_93) ;  /* 0x0000008000017945 */ /* 0x000fe60003800200 */
[----:B0-----:R-:W-:-:S04]  /*16f0*/  ISETP.GE.AND P0, PT, R21, R6, PT ;  /* 0x000000061500720c */ /* 0x001fc80003f06270 */
[----:B------:R-:W-:-:S13]  /*1700*/  ISETP.LT.OR P0, PT, R21, RZ, P0 ;  /* 0x000000ff1500720c */ /* 0x000fda0000701670 */
[----:B------:R-:W-:Y:S05]  /*1710*/  @P0 BRA `(.L_x_94) ;  /* 0x0000000000100947 */ /* 0x000fea0003800000 */
[----:B------:R-:W0:Y:S02]  /*1720*/  LDC.64 R4, c[0x0][0x380] ;  /* 0x0000e000ff047b82 */ /* 0x000e240000000a00 */
[----:B0-----:R-:W-:-:S06]  /*1730*/  IMAD.WIDE.U32 R4, R21, 0x4, R4 ;  /* 0x0000000415047825 */ /* 0x001fcc00078e0004 */
[----:B------:R-:W2:Y:S02]  /*1740*/  LDG.E R4, desc[UR14][R4.64] ;  /* 0x0000000e04047981 */ /* 0x000ea4000c1e1900 */
[----:B--2---:R-:W-:-:S07]  /*1750*/  FADD R3, R3, R4 ;  /* 0x0000000403037221 */ /* 0x004fce0000000000 */
.L_x_94:
[----:B-1----:R-:W-:Y:S05]  /*1760*/  BSYNC.RECONVERGENT B1 ;  /* 0x0000000000017941 */ /* 0x002fea0003800200 */
.L_x_93:
        /* <DEDUP_REMOVED lines=11> */
.L_x_96:
[----:B------:R-:W-:Y:S05]  /*1820*/  BSYNC.RECONVERGENT B1 ;  /* 0x0000000000017941 */ /* 0x000fea0003800200 */
.L_x_95:
[----:B------:R-:W-:-:S09]  /*1830*/  UISETP.NE.AND UP0, UPT, UR5, 0x2, UPT ;  /* 0x000000020500788c */ /* 0x000fd2000bf05270 */
[----:B------:R-:W-:Y:S05]  /*1840*/  BRA.U !UP0, `(.L_x_91) ;  /* 0x0000000108207547 */ /* 0x000fea000b800000 */
[----:B------:R-:W-:-:S05]  /*1850*/  VIADD R21, R21, 0x2 ;  /* 0x0000000215157836 */ /* 0x000fca0000000000 */
[----:B------:R-:W-:-:S04]  /*1860*/  ISETP.GE.AND P0, PT, R21, R6, PT ;  /* 0x000000061500720c */ /* 0x000fc80003f06270 */
[----:B------:R-:W-:-:S13]  /*1870*/  ISETP.LT.OR P0, PT, R21, RZ, P0 ;  /* 0x000000ff1500720c */ /* 0x000fda0000701670 */
[----:B------:R-:W-:Y:S05]  /*1880*/  @P0 BRA `(.L_x_91) ;  /* 0x0000000000100947 */ /* 0x000fea0003800000 */
[----:B------:R-:W0:Y:S02]  /*1890*/  LDC.64 R4, c[0x0][0x380] ;  /* 0x0000e000ff047b82 */ /* 0x000e240000000a00 */
[----:B0-----:R-:W-:-:S06]  /*18a0*/  IMAD.WIDE.U32 R4, R21, 0x4, R4 ;  /* 0x0000000415047825 */ /* 0x001fcc00078e0004 */
[----:B------:R-:W2:Y:S02]  /*18b0*/  LDG.E R4, desc[UR14][R4.64] ;  /* 0x0000000e04047981 */ /* 0x000ea4000c1e1900 */
[----:B--2---:R-:W-:-:S07]  /*18c0*/  FADD R3, R3, R4 ;  /* 0x0000000403037221 */ /* 0x004fce0000000000 */
.L_x_91:
[----:B-1----:R-:W-:Y:S05]  /*18d0*/  BSYNC.RECONVERGENT B0 ;  /* 0x0000000000007941 */ /* 0x002fea0003800200 */
.L_x_89:
        /* <DEDUP_REMOVED lines=10> */
[----:B-1----:R-:W-:Y:S05]  /*1980*/  CALL.REL.NOINC `($__internal_3_$__cuda_sm3x_div_rn_noftz_f32_slowpath) ;  /* 0x0000000000747944 */ /* 0x002fea0003c00000 */
[----:B------:R-:W-:-:S07]  /*1990*/  MOV R7, R3 ;  /* 0x0000000300077202 */ /* 0x000fce0000000f00 */
.L_x_98:
[----:B-1----:R-:W-:Y:S05]  /*19a0*/  BSYNC.RECONVERGENT B0 ;  /* 0x0000000000007941 */ /* 0x002fea0003800200 */
.L_x_97:
[----:B------:R-:W0:Y:S01]  /*19b0*/  LDC.64 R4, c[0x0][0x398] ;  /* 0x0000e600ff047b82 */ /* 0x000e220000000a00 */
[----:B------:R-:W1:Y:S01]  /*19c0*/  LDCU UR12, c[0x0][0x3a8] ;  /* 0x00007500ff0c77ac */ /* 0x000e620008000800 */
[----:B0-----:R-:W-:-:S04]  /*19d0*/  IMAD.WIDE R4, R2, 0x4, R4 ;  /* 0x0000000402047825 */ /* 0x001fc800078e0204 */
[----:B------:R-:W-:Y:S01]  /*19e0*/  VIADD R2, R2, UR4 ;  /* 0x0000000402027c36 */ /* 0x000fe20008000000 */
[----:B------:R0:W-:Y:S04]  /*19f0*/  STG.E desc[UR14][R4.64], R7 ;  /* 0x0000000704007986 */ /* 0x0001e8000c10190e */
[----:B-1----:R-:W-:-:S13]  /*1a00*/  ISETP.GE.AND P0, PT, R2, UR12, PT ;  /* 0x0000000c02007c0c */ /* 0x002fda000bf06270 */
[----:B0-----:R-:W-:Y:S05]  /*1a10*/  @!P0 BRA `(.L_x_99) ;  /* 0xffffffe400d08947 */ /* 0x001fea000383ffff */
[----:B------:R-:W-:Y:S05]  /*1a20*/  EXIT ;  /* 0x000000000000794d */ /* 0x000fea0003800000 */
.L_x_86:
        /* <DEDUP_REMOVED lines=10> */
[----:B------:R-:W-:Y:S05]  /*1ad0*/  CALL.REL.NOINC `($__internal_3_$__cuda_sm3x_div_rn_noftz_f32_slowpath) ;  /* 0x0000000000207944 */ /* 0x000fea0003c00000 */
.L_x_100:
[----:B------:R-:W0:Y:S01]  /*1ae0*/  LDC.64 R6, c[0x0][0x398] ;  /* 0x0000e600ff067b82 */ /* 0x000e220000000a00 */
[----:B------:R-:W1:Y:S02]  /*1af0*/  LDCU UR5, c[0x0][0x3a8] ;  /* 0x00007500ff0577ac */ /* 0x000e640008000800 */
.L_x_101:
[C---:B0-----:R-:W-:Y:S01]  /*1b00*/  IMAD.WIDE R4, R2.reuse, 0x4, R6 ;  /* 0x0000000402047825 */ /* 0x041fe200078e0206 */
[----:B------:R-:W-:-:S04]  /*1b10*/  IADD3 R2, PT, PT, R2, UR4, RZ ;  /* 0x0000000402027c10 */ /* 0x000fc8000fffe0ff */
[----:B------:R2:W-:Y:S01]  /*1b20*/  STG.E desc[UR14][R4.64], R3 ;  /* 0x0000000304007986 */ /* 0x0005e2000c10190e */
[----:B-1----:R-:W-:-:S13]  /*1b30*/  ISETP.GE.AND P0, PT, R2, UR5, PT ;  /* 0x0000000502007c0c */ /* 0x002fda000bf06270 */
[----:B--2---:R-:W-:Y:S05]  /*1b40*/  @!P0 BRA `(.L_x_101) ;  /* 0xfffffffc00ec8947 */ /* 0x004fea000383ffff */
[----:B------:R-:W-:Y:S05]  /*1b50*/  EXIT ;  /* 0x000000000000794d */ /* 0x000fea0003800000 */
        .weak           $__internal_3_$__cuda_sm3x_div_rn_noftz_f32_slowpath
        .type           $__internal_3_$__cuda_sm3x_div_rn_noftz_f32_slowpath,@function
        .size           $__internal_3_$__cuda_sm3x_div_rn_noftz_f32_slowpath,(.L_x_117 - $__internal_3_$__cuda_sm3x_div_rn_noftz_f32_slowpath)
$__internal_3_$__cuda_sm3x_div_rn_noftz_f32_slowpath:
[----:B------:R-:W-:Y:S01]  /*1b60*/  SHF.R.U32.HI R6, RZ, 0x17, R0 ;  /* 0x00000017ff067819 */ /* 0x000fe20000011600 */
[----:B------:R-:W-:Y:S01]  /*1b70*/  BSSY.RECONVERGENT B1, `(.L_x_102) ;  /* 0x0000063000017945 */ /* 0x000fe20003800200 */
[----:B------:R-:W-:Y:S02]  /*1b80*/  SHF.R.U32.HI R5, RZ, 0x17, R3 ;  /* 0x00000017ff057819 */ /* 0x000fe40000011603 */
[----:B------:R-:W-:Y:S02]  /*1b90*/  LOP3.LUT R11, R6, 0xff, RZ, 0xc0, !PT ;  /* 0x000000ff060b7812 */ /* 0x000fe400078ec0ff */
[----:B------:R-:W-:Y:S02]  /*1ba0*/  LOP3.LUT R9, R5, 0xff, RZ, 0xc0, !PT ;  /* 0x000000ff05097812 */ /* 0x000fe400078ec0ff */
[----:B------:R-:W-:Y:S01]  /*1bb0*/  MOV R6, R0 ;  /* 0x0000000000067202 */ /* 0x000fe20000000f00 */
        /* <DEDUP_REMOVED lines=24> */
[----:B------:R-:W-:Y:S01]  /*1d40*/  @P0 IMAD.MOV.U32 R5, RZ, RZ, RZ ;  /* 0x000000ffff050224 */ /* 0x000fe200078e00ff */
[----:B------:R-:W-:Y:S01]  /*1d50*/  @!P0 MOV R5, 0xffffffc0 ;  /* 0xffffffc000058802 */ /* 0x000fe20000000f00 */
[----:B------:R-:W-:Y:S01]  /*1d60*/  @!P0 FFMA R3, R3, 1.84467440737095516160e+19, RZ ;  /* 0x5f80000003038823 */ /* 0x000fe200000000ff */
[----:B------:R-:W-:-:S03]  /*1d70*/  @!P1 FFMA R6, R0, 1.84467440737095516160e+19, RZ ;  /* 0x5f80000000069823 */ /* 0x000fc600000000ff */
[----:B------:R-:W-:-:S07]  /*1d80*/  @!P1 VIADD R5, R5, 0x40 ;  /* 0x0000004005059836 */ /* 0x000fce0000000000 */
.L_x_103:
[----:B------:R-:W-:Y:S01]  /*1d90*/  LEA R7, R11, 0xc0800000, 0x17 ;  /* 0xc08000000b077811 */ /* 0x000fe200078eb8ff */
[----:B------:R-:W-:Y:S04]  /*1da0*/  BSSY.RECONVERGENT B2, `(.L_x_108) ;  /* 0x0000036000027945 */ /* 0x000fe80003800200 */
[----:B------:R-:W-:Y:S01]  /*1db0*/  IMAD.IADD R7, R6, 0x1, -R7 ;  /* 0x0000000106077824 */ /* 0x000fe200078e0a07 */
[----:B------:R-:W-:-:S03]  /*1dc0*/  IADD3 R6, PT, PT, R9, -0x7f, RZ ;  /* 0xffffff8109067810 */ /* 0x000fc60007ffe0ff */
[----:B------:R-:W0:Y:S01]  /*1dd0*/  MUFU.RCP R8, R7 ;  /* 0x0000000700087308 */ /* 0x000e220000001000 */
[----:B------:R-:W-:Y:S01]  /*1de0*/  FADD.FTZ R10, -R7, -RZ ;  /* 0x800000ff070a7221 */ /* 0x000fe20000010100 */
[----:B------:R-:W-:-:S03]  /*1df0*/  IMAD R3, R6, -0x800000, R3 ;  /* 0xff80000006037824 */ /* 0x000fc600078e0203 */
[----:B0-----:R-:W-:-:S04]  /*1e00*/  FFMA R9, R8, R10, 1 ;  /* 0x3f80000008097423 */ /* 0x001fc8000000000a */
[----:B------:R-:W-:-:S04]  /*1e10*/  FFMA R13, R8, R9, R8 ;  /* 0x00000009080d7223 */ /* 0x000fc80000000008 */
[----:B------:R-:W-:-:S04]  /*1e20*/  FFMA R8, R3, R13, RZ ;  /* 0x0000000d03087223 */ /* 0x000fc800000000ff */
[----:B------:R-:W-:-:S04]  /*1e30*/  FFMA R9, R10, R8, R3 ;  /* 0x000000080a097223 */ /* 0x000fc80000000003 */
[----:B------:R-:W-:Y:S01]  /*1e40*/  FFMA R12, R13, R9, R8 ;  /* 0x000000090d0c7223 */ /* 0x000fe20000000008 */
[----:B------:R-:W-:-:S03]  /*1e50*/  IADD3 R8, PT, PT, R6, 0x7f, -R11 ;  /* 0x0000007f06087810 */ /* 0x000fc60007ffe80b */
[----:B------:R-:W-:Y:S02]  /*1e60*/  FFMA R9, R10, R12, R3 ;  /* 0x0000000c0a097223 */ /* 0x000fe40000000003 */
[----:B------:R-:W-:Y:S02]  /*1e70*/  IMAD.IADD R8, R8, 0x1, R5 ;  /* 0x0000000108087824 */ /* 0x000fe400078e0205 */
[----:B------:R-:W-:-:S05]  /*1e80*/  FFMA R3, R13, R9, R12 ;  /* 0x000000090d037223 */ /* 0x000fca000000000c */
[----:B------:R-:W-:-:S04]  /*1e90*/  SHF.R.U32.HI R6, RZ, 0x17, R3 ;  /* 0x00000017ff067819 */ /* 0x000fc80000011603 */
[----:B------:R-:W-:-:S05]  /*1ea0*/  LOP3.LUT R6, R6, 0xff, RZ, 0xc0, !PT ;  /* 0x000000ff06067812 */ /* 0x000fca00078ec0ff */
[----:B------:R-:W-:-:S05]  /*1eb0*/  IMAD.IADD R10, R6, 0x1, R8 ;  /* 0x00000001060a7824 */ /* 0x000fca00078e0208 */
[----:B------:R-:W-:-:S04]  /*1ec0*/  IADD3 R5, PT, PT, R10, -0x1, RZ ;  /* 0xffffffff0a057810 */ /* 0x000fc80007ffe0ff */
        /* <DEDUP_REMOVED lines=11> */
[-CC-:B------:R-:W-:Y:S01]  /*1f80*/  FFMA.RM R6, R13, R9.reuse, R12.reuse ;  /* 0x000000090d067223 */ /* 0x180fe2000000400c */
[C---:B------:R-:W-:Y:S02]  /*1f90*/  ISETP.NE.AND P2, PT, R10.reuse, RZ, PT ;  /* 0x000000ff0a00720c */ /* 0x040fe40003f45270 */
        /* <DEDUP_REMOVED lines=14> */
[----:B------:R-:W-:-:S04]  /*2080*/  LOP3.LUT R5, R5, R6, RZ, 0xc0, !PT ;  /* 0x0000000605057212 */ /* 0x000fc800078ec0ff */
[----:B------:R-:W-:-:S04]  /*2090*/  IADD3 R8, PT, PT, R8, R5, RZ ;  /* 0x0000000508087210 */ /* 0x000fc80007ffe0ff */
[----:B------:R-:W-:Y:S01]  /*20a0*/  LOP3.LUT R3, R8, R3, RZ, 0xfc, !PT ;  /* 0x0000000308037212 */ /* 0x000fe200078efcff */
[----:B------:R-:W-:Y:S06]  /*20b0*/  BRA `(.L_x_111) ;  /* 0x0000000000107947 */ /* 0x000fec0003800000 */
.L_x_110:
[----:B------:R-:W-:-:S04]  /*20c0*/  LOP3.LUT R3, R3, 0x80000000, RZ, 0xc0, !PT ;  /* 0x8000000003037812 */ /* 0x000fc800078ec0ff */
[----:B------:R-:W-:Y:S01]  /*20d0*/  LOP3.LUT R3, R3, 0x7f800000, RZ, 0xfc, !PT ;  /* 0x7f80000003037812 */ /* 0x000fe200078efcff */
[----:B------:R-:W-:Y:S06]  /*20e0*/  BRA `(.L_x_111) ;  /* 0x0000000000047947 */ /* 0x000fec0003800000 */
.L_x_109:
[----:B------:R-:W-:-:S07]  /*20f0*/  IMAD R3, R8, 0x800000, R3 ;  /* 0x0080000008037824 */ /* 0x000fce00078e0203 */
.L_x_111:
[----:B------:R-:W-:Y:S05]  /*2100*/  BSYNC.RECONVERGENT B2 ;  /* 0x0000000000027941 */ /* 0x000fea0003800200 */
.L_x_108:
[----:B------:R-:W-:Y:S05]  /*2110*/  BRA `(.L_x_112) ;  /* 0x0000000000207947 */ /* 0x000fea0003800000 */
.L_x_107:
[----:B------:R-:W-:-:S04]  /*2120*/  LOP3.LUT R3, R6, 0x80000000, R3, 0x48, !PT ;  /* 0x8000000006037812 */ /* 0x000fc800078e4803 */
[----:B------:R-:W-:Y:S01]  /*2130*/  LOP3.LUT R3, R3, 0x7f800000, RZ, 0xfc, !PT ;  /* 0x7f80000003037812 */ /* 0x000fe200078efcff */
[----:B------:R-:W-:Y:S06]  /*2140*/  BRA `(.L_x_112) ;  /* 0x0000000000147947 */ /* 0x000fec0003800000 */
.L_x_106:
[----:B------:R-:W-:Y:S01]  /*2150*/  LOP3.LUT R3, R6, 0x80000000, R3, 0x48, !PT ;  /* 0x8000000006037812 */ /* 0x000fe200078e4803 */
[----:B------:R-:W-:Y:S06]  /*2160*/  BRA `(.L_x_112) ;  /* 0x00000000000c7947 */ /* 0x000fec0003800000 */
.L_x_105:
[----:B------:R-:W0:Y:S01]  /*2170*/  MUFU.RSQ R3, -QNAN ;  /* 0xffc0000000037908 */ /* 0x000e220000001400 */
[----:B------:R-:W-:Y:S05]  /*2180*/  BRA `(.L_x_112) ;  /* 0x0000000000047947 */ /* 0x000fea0003800000 */
.L_x_104:
[----:B------:R-:W-:-:S07]  /*2190*/  FADD.FTZ R3, R3, R0 ;  /* 0x0000000003037221 */ /* 0x000fce0000010000 */
.L_x_112:
[----:B------:R-:W-:Y:S05]  /*21a0*/  BSYNC.RECONVERGENT B1 ;  /* 0x0000000000017941 */ /* 0x000fea0003800200 */
.L_x_102:
[----:B------:R-:W-:-:S04]  /*21b0*/  HFMA2 R5, -RZ, RZ, 0, 0 ;  /* 0x00000000ff057431 */ /* 0x000fc800000001ff */
[----:B0-----:R-:W-:Y:S05]  /*21c0*/  RET.REL.NODEC R4 `(_Z15solution2KernelPKfiiiPfmi) ;  /* 0xffffffdc048c7950 */ /* 0x001fea0003c3ffff */
.L_x_113:
        /* <DEDUP_REMOVED lines=11> */
.L_x_117:


//--------------------- .nv.shared._Z15solution5KernelPKfiiiPfmi --------------------------
	.section	.nv.shared._Z15solution5KernelPKfiiiPfmi,"aw",@nobits
	.sectionflags	@""
	.align	16
	.zero		1024


//--------------------- .nv.shared.reserved.0     --------------------------
	.section	.nv.shared.reserved.0,"aw",@nobits
	.weak		__nv_reservedSMEM_offset_0_alias
	.size		__nv_reservedSMEM_offset_0_alias, 0, 64
	.other		__nv_reservedSMEM_offset_0_alias,@"STO_CUDA_RESERVED_SHARED STV_DEFAULT"
__nv_reservedSMEM_offset_0_alias:
	.zero		0
	.zero		64


//--------------------- .nv.shared._Z15solution4KernelPKfiiiPfmi --------------------------
	.section	.nv.shared._Z15solution4KernelPKfiiiPfmi,"aw",@nobits
	.sectionflags	@""
	.align	16
	.zero		1024


//--------------------- .nv.shared._Z15solution3KernelPKfiiiPfmi --------------------------
	.section	.nv.shared._Z15solution3KernelPKfiiiPfmi,"aw",@nobits
	.sectionflags	@""
	.align	16
	.zero		1024


//--------------------- .nv.shared._Z15solution2KernelPKfiiiPfmi --------------------------
	.section	.nv.shared._Z15solution2KernelPKfiiiPfmi,"aw",@nobits
	.sectionflags	@""
	.align	16
	.zero		1024


//--------------------- .nv.constant0._Z15solution5KernelPKfiiiPfmi --------------------------
	.section	.nv.constant0._Z15solution5KernelPKfiiiPfmi,"a",@progbits
	.sectionflags	@""
	.align	4
.nv.constant0._Z15solution5KernelPKfiiiPfmi:
	.zero		940


//--------------------- .nv.constant0._Z15solution4KernelPKfiiiPfmi --------------------------
	.section	.nv.constant0._Z15solution4KernelPKfiiiPfmi,"a",@progbits
	.sectionflags	@""
	.align	4
.nv.constant0._Z15solution4KernelPKfiiiPfmi:
	.zero		940


//--------------------- .nv.constant0._Z15solution3KernelPKfiiiPfmi --------------------------
	.section	.nv.constant0._Z15solution3KernelPKfiiiPfmi,"a",@progbits
	.sectionflags	@""
	.align	4
.nv.constant0._Z15solution3KernelPKfiiiPfmi:
	.zero		940


//--------------------- .nv.constant0._Z15solution2KernelPKfiiiPfmi --------------------------
	.section	.nv.constant0._Z15solution2KernelPKfiiiPfmi,"a",@progbits
	.sectionflags	@""
	.align	4
.nv.constant0._Z15solution2KernelPKfiiiPfmi:
	.zero		940


//--------------------- SYMBOLS --------------------------

	.type		.nv.reservedSmem.offset0,@object
	.size		.nv.reservedSmem.offset0,0x4
	.type		.nv.reservedSmem.cap,@object
	.size		.nv.reservedSmem.cap,0x4
